	.target	sm_90a

	.elftype	@"ET_EXEC"


//--------------------- .note.nv.tkinfo           --------------------------
	.section	.note.nv.tkinfo,"",@"SHT_NOTE"
	.sectionflags	@"SHF_NOTE_NV_TKINFO"
	.tkinfo
        /*0018*/ 	.word	0x00000002
        /*0030*/ 	.string	""
        /*0030*/ 	.string	"ptxas"
        /*0030*/ 	.string	"Cuda compilation tools, release 13.0, V13.0.88"
        /*0030*/ 	.string	"Build cuda_13.0.r13.0/compiler.36424714_0"
        /*0030*/ 	.string	"-arch sm_90a -m 64 "



//--------------------- .note.nv.cuinfo           --------------------------
	.section	.note.nv.cuinfo,"",@"SHT_NOTE"
	.sectionflags	@"SHF_NOTE_NV_CUINFO"
        /*0018*/ 	.short	0x0002
        /*001a*/ 	.short	0x005a
        /*001c*/ 	.short	0x0082
	.zero		2


//--------------------- .nv.info                  --------------------------
	.section	.nv.info,"",@"SHT_CUDA_INFO"
	.align	4


	//----- nvinfo : EIATTR_REGCOUNT
	.align		4
        /*0000*/ 	.byte	0x04, 0x2f
        /*0002*/ 	.short	(.L_15 - .L_14)
	.align		4
.L_14:
        /*0004*/ 	.word	index@(_ZN7cutlass13device_kernelINS_4gemm6kernel13GemmUniversalIN4cute5tupleIJiiiiEEENS1_10collective13CollectiveMmaINS1_34MainloopSm90TmaGmmaWarpSpecializedILi3ENS5_IJNS4_1CILi1EEESB_SB_EEENS1_35KernelTmaWarpSpecializedCooperativeEEENS5_IJNSA_ILi256EEESF_NSA_ILi64EEEEEENS_10bfloat16_tENS5_IJlSB_lEEESI_SJ_NS4_8TiledMMAINS4_8MMA_AtomIJNS4_4SM904GMMA28MMA_64x256x16_F32BF16BF16_SSILNSN_5MajorE0ELSP_0ELNSN_7ScaleInE1ELSQ_1EEEEEENS4_6LayoutINS5_IJNSA_ILi2EEESB_SB_EEENS5_IJSB_NSA_ILi0EEESW_EEEEENS5_IJNS4_10UnderscoreESZ_SZ_EEEEENS4_13SM90_TMA_LOADENS4_14ComposedLayoutINS4_7SwizzleILi3ELi4ELi3EEENS4_18smem_ptr_flag_bitsILi16EEENST_INS5_IJNSA_ILi8EEESG_EEENS5_IJSG_SB_EEEEEEEvNS4_8identityES12_S1C_vS1D_EENS_8epilogue10collective6detail29Sm90TmaWarpSpecializedAdapterINS1G_15DefaultEpilogueISI_SJ_SJ_NS1F_6thread17LinearCombinationISI_Li1EffLNS1K_9ScaleType4KindE0ELNS_15FloatRoundStyleE2ESI_EENS1_15EpilogueDefaultEEEEEvvEEEEvNT_6ParamsE)
        /*0008*/ 	.word	0x000000a8


	//----- nvinfo : EIATTR_FRAME_SIZE
	.align		4
.L_15:
        /*000c*/ 	.byte	0x04, 0x11
        /*000e*/ 	.short	(.L_17 - .L_16)
	.align		4
.L_16:
        /*0010*/ 	.word	index@(_ZN7cutlass13device_kernelINS_4gemm6kernel13GemmUniversalIN4cute5tupleIJiiiiEEENS1_10collective13CollectiveMmaINS1_34MainloopSm90TmaGmmaWarpSpecializedILi3ENS5_IJNS4_1CILi1EEESB_SB_EEENS1_35KernelTmaWarpSpecializedCooperativeEEENS5_IJNSA_ILi256EEESF_NSA_ILi64EEEEEENS_10bfloat16_tENS5_IJlSB_lEEESI_SJ_NS4_8TiledMMAINS4_8MMA_AtomIJNS4_4SM904GMMA28MMA_64x256x16_F32BF16BF16_SSILNSN_5MajorE0ELSP_0ELNSN_7ScaleInE1ELSQ_1EEEEEENS4_6LayoutINS5_IJNSA_ILi2EEESB_SB_EEENS5_IJSB_NSA_ILi0EEESW_EEEEENS5_IJNS4_10UnderscoreESZ_SZ_EEEEENS4_13SM90_TMA_LOADENS4_14ComposedLayoutINS4_7SwizzleILi3ELi4ELi3EEENS4_18smem_ptr_flag_bitsILi16EEENST_INS5_IJNSA_ILi8EEESG_EEENS5_IJSG_SB_EEEEEEEvNS4_8identityES12_S1C_vS1D_EENS_8epilogue10collective6detail29Sm90TmaWarpSpecializedAdapterINS1G_15DefaultEpilogueISI_SJ_SJ_NS1F_6thread17LinearCombinationISI_Li1EffLNS1K_9ScaleType4KindE0ELNS_15FloatRoundStyleE2ESI_EENS1_15EpilogueDefaultEEEEEvvEEEEvNT_6ParamsE)
        /*0014*/ 	.word	0x00000788


	//----- nvinfo : EIATTR_MIN_STACK_SIZE
	.align		4
.L_17:
        /*0018*/ 	.byte	0x04, 0x12
        /*001a*/ 	.short	(.L_19 - .L_18)
	.align		4
.L_18:
        /*001c*/ 	.word	index@(_ZN7cutlass13device_kernelINS_4gemm6kernel13GemmUniversalIN4cute5tupleIJiiiiEEENS1_10collective13CollectiveMmaINS1_34MainloopSm90TmaGmmaWarpSpecializedILi3ENS5_IJNS4_1CILi1EEESB_SB_EEENS1_35KernelTmaWarpSpecializedCooperativeEEENS5_IJNSA_ILi256EEESF_NSA_ILi64EEEEEENS_10bfloat16_tENS5_IJlSB_lEEESI_SJ_NS4_8TiledMMAINS4_8MMA_AtomIJNS4_4SM904GMMA28MMA_64x256x16_F32BF16BF16_SSILNSN_5MajorE0ELSP_0ELNSN_7ScaleInE1ELSQ_1EEEEEENS4_6LayoutINS5_IJNSA_ILi2EEESB_SB_EEENS5_IJSB_NSA_ILi0EEESW_EEEEENS5_IJNS4_10UnderscoreESZ_SZ_EEEEENS4_13SM90_TMA_LOADENS4_14ComposedLayoutINS4_7SwizzleILi3ELi4ELi3EEENS4_18smem_ptr_flag_bitsILi16EEENST_INS5_IJNSA_ILi8EEESG_EEENS5_IJSG_SB_EEEEEEEvNS4_8identityES12_S1C_vS1D_EENS_8epilogue10collective6detail29Sm90TmaWarpSpecializedAdapterINS1G_15DefaultEpilogueISI_SJ_SJ_NS1F_6thread17LinearCombinationISI_Li1EffLNS1K_9ScaleType4KindE0ELNS_15FloatRoundStyleE2ESI_EENS1_15EpilogueDefaultEEEEEvvEEEEvNT_6ParamsE)
        /*0020*/ 	.word	0x00000788
.L_19:


//--------------------- .nv.compat                --------------------------
	.section	.nv.compat,"",@"SHT_CUDA_COMPAT_INFO"
	.align	4
        /*0000*/ 	.byte	0x02, 0x09, 0x01, 0x00, 0x02, 0x02, 0x04, 0x00, 0x02, 0x05, 0x05, 0x00, 0x03, 0x07, 0x01, 0x01
        /*0010*/ 	.byte	0x02, 0x03, 0x01, 0x00, 0x02, 0x06, 0x01, 0x00, 0x04, 0x0b, 0x08, 0x00, 0x00, 0x00, 0x00, 0x00
        /*0020*/ 	.byte	0x00, 0x00, 0x00, 0x00


//--------------------- .nv.info._ZN7cutlass13device_kernelINS_4gemm6kernel13GemmUniversalIN4cute5tupleIJiiiiEEENS1_10collective13CollectiveMmaINS1_34MainloopSm90TmaGmmaWarpSpecializedILi3ENS5_IJNS4_1CILi1EEESB_SB_EEENS1_35KernelTmaWarpSpecializedCooperativeEEENS5_IJNSA_ILi256EEESF_NSA_ILi64EEEEEENS_10bfloat16_tENS5_IJlSB_lEEESI_SJ_NS4_8TiledMMAINS4_8MMA_AtomIJNS4_4SM904GMMA28MMA_64x256x16_F32BF16BF16_SSILNSN_5MajorE0ELSP_0ELNSN_7ScaleInE1ELSQ_1EEEEEENS4_6LayoutINS5_IJNSA_ILi2EEESB_SB_EEENS5_IJSB_NSA_ILi0EEESW_EEEEENS5_IJNS4_10UnderscoreESZ_SZ_EEEEENS4_13SM90_TMA_LOADENS4_14ComposedLayoutINS4_7SwizzleILi3ELi4ELi3EEENS4_18smem_ptr_flag_bitsILi16EEENST_INS5_IJNSA_ILi8EEESG_EEENS5_IJSG_SB_EEEEEEEvNS4_8identityES12_S1C_vS1D_EENS_8epilogue10collective6detail29Sm90TmaWarpSpecializedAdapterINS1G_15DefaultEpilogueISI_SJ_SJ_NS1F_6thread17LinearCombinationISI_Li1EffLNS1K_9ScaleType4KindE0ELNS_15FloatRoundStyleE2ESI_EENS1_15EpilogueDefaultEEEEEvvEEEEvNT_6ParamsE --------------------------
	.section	.nv.info._ZN7cutlass13device_kernelINS_4gemm6kernel13GemmUniversalIN4cute5tupleIJiiiiEEENS1_10collective13CollectiveMmaINS1_34MainloopSm90TmaGmmaWarpSpecializedILi3ENS5_IJNS4_1CILi1EEESB_SB_EEENS1_35KernelTmaWarpSpecializedCooperativeEEENS5_IJNSA_ILi256EEESF_NSA_ILi64EEEEEENS_10bfloat16_tENS5_IJlSB_lEEESI_SJ_NS4_8TiledMMAINS4_8MMA_AtomIJNS4_4SM904GMMA28MMA_64x256x16_F32BF16BF16_SSILNSN_5MajorE0ELSP_0ELNSN_7ScaleInE1ELSQ_1EEEEEENS4_6LayoutINS5_IJNSA_ILi2EEESB_SB_EEENS5_IJSB_NSA_ILi0EEESW_EEEEENS5_IJNS4_10UnderscoreESZ_SZ_EEEEENS4_13SM90_TMA_LOADENS4_14ComposedLayoutINS4_7SwizzleILi3ELi4ELi3EEENS4_18smem_ptr_flag_bitsILi16EEENST_INS5_IJNSA_ILi8EEESG_EEENS5_IJSG_SB_EEEEEEEvNS4_8identityES12_S1C_vS1D_EENS_8epilogue10collective6detail29Sm90TmaWarpSpecializedAdapterINS1G_15DefaultEpilogueISI_SJ_SJ_NS1F_6thread17LinearCombinationISI_Li1EffLNS1K_9ScaleType4KindE0ELNS_15FloatRoundStyleE2ESI_EENS1_15EpilogueDefaultEEEEEvvEEEEvNT_6ParamsE,"",@"SHT_CUDA_INFO"
	.sectionflags	@""
	.align	4


	//----- nvinfo : EIATTR_CUDA_API_VERSION
	.align		4
        /*0000*/ 	.byte	0x04, 0x37
        /*0002*/ 	.short	(.L_21 - .L_20)
.L_20:
        /*0004*/ 	.word	0x00000082


	//----- nvinfo : EIATTR_KPARAM_INFO
	.align		4
.L_21:
        /*0008*/ 	.byte	0x04, 0x17
        /*000a*/ 	.short	(.L_23 - .L_22)
.L_22:
        /*000c*/ 	.word	0x00000000
        /*0010*/ 	.short	0x0000
        /*0012*/ 	.short	0x0070
        /*0014*/ 	.byte	0x00, 0xf0, 0x01, 0x10


	//----- nvinfo : EIATTR_SPARSE_MMA_MASK
	.align		4
.L_23:
        /*0018*/ 	.byte	0x03, 0x50
        /*001a*/ 	.short	0x0000


	//----- nvinfo : EIATTR_MAXREG_COUNT
	.align		4
        /*001c*/ 	.byte	0x03, 0x1b
        /*001e*/ 	.short	0x00a8


	//----- nvinfo : EIATTR_NUM_BARRIERS
	.align		4
        /*0020*/ 	.byte	0x02, 0x4c
        /*0022*/ 	.byte	0x01
	.zero		1


	//----- nvinfo : EIATTR_EXTERNS
	.align		4
        /*0024*/ 	.byte	0x04, 0x0f
        /*0026*/ 	.short	(.L_25 - .L_24)


	//   ....[0]....
	.align		4
.L_24:
        /*0028*/ 	.word	index@(__assertfail)


	//----- nvinfo : EIATTR_ANNOTATIONS
	.align		4
.L_25:
        /*002c*/ 	.byte	0x04, 0x55
        /*002e*/ 	.short	(.L_27 - .L_26)


	//   ....[0]....
.L_26:
        /*0030*/ 	.word	0x00000001
        /*0034*/ 	.byte	0x80, 0x06, 0x00, 0x00, 0x01, 0x00, 0x00, 0x00, 0xa0, 0x06, 0x00, 0x00, 0x01, 0x00, 0x00, 0x00
        /* <DEDUP_REMOVED lines=713> */
        /*2cd4*/ 	.byte	0xc0, 0xad, 0x01, 0x00, 0x01, 0x00, 0x00, 0x00, 0xe0, 0xad, 0x01, 0x00


	//----- nvinfo : EIATTR_MERCURY_ISA_VERSION
	.align		4
.L_27:
        /*2ce0*/ 	.byte	0x03, 0x5f
        /*2ce2*/ 	.short	0x0101


	//----- nvinfo : EIATTR_INT_WARP_WIDE_INSTR_OFFSETS
	.align		4
        /*2ce4*/ 	.byte	0x04, 0x31
        /*2ce6*/ 	.short	(.L_29 - .L_28)


	//   ....[0]....
.L_28:
        /*2ce8*/ 	.word	0x000004e0


	//   ....[1]....
        /*2cec*/ 	.word	0x000004f0


	//   ....[2]....
        /*2cf0*/ 	.word	0x00000580


	//----- nvinfo : EIATTR_COOP_GROUP_MASK_REGIDS
	.align		4
.L_29:
        /*2cf4*/ 	.byte	0x04, 0x29
        /*2cf6*/ 	.short	(.L_31 - .L_30)


	//   ....[0]....
.L_30:
        /*2cf8*/ 	.word	0xffffffff


	//   ....[1]....
        /*2cfc*/ 	.word	0xffffffff


	//   ....[2]....
        /*2d00*/ 	.word	0xffffffff


	//   ....[3]....
        /*2d04*/ 	.word	0xffffffff


	//   ....[4]....
        /*2d08*/ 	.word	0xffffffff


	//----- nvinfo : EIATTR_COOP_GROUP_INSTR_OFFSETS
	.align		4
.L_31:
        /*2d0c*/ 	.byte	0x04, 0x28
        /*2d0e*/ 	.short	(.L_33 - .L_32)


	//   ....[0]....
.L_32:
        /*2d10*/ 	.word	0x00000070


	//   ....[1]....
        /*2d14*/ 	.word	0x00000080


	//   ....[2]....
        /*2d18*/ 	.word	0x000001a0


	//   ....[3]....
        /*2d1c*/ 	.word	0x00000390


	//   ....[4]....
        /*2d20*/ 	.word	0x00001150


	//----- nvinfo : EIATTR_REG_RECONFIG
	.align		4
.L_33:
        /*2d24*/ 	.byte	0x01, 0x54
	.zero		2


	//----- nvinfo : EIATTR_SYSCALL_OFFSETS
	.align		4
        /*2d28*/ 	.byte	0x04, 0x46
        /*2d2a*/ 	.short	(.L_35 - .L_34)


	//   ....[0]....
.L_34:
        /*2d2c*/ 	.word	0x00001300


	//----- nvinfo : EIATTR_MBARRIER_INSTR_OFFSETS
	.align		4
.L_35:
        /*2d30*/ 	.byte	0x04, 0x39
        /*2d32*/ 	.short	(.L_37 - .L_36)


	//   ....[0]....
.L_36:
        /*2d34*/ 	.word	0x00000320
        /*2d38*/ 	.word	0x000000ff
        /*2d3c*/ 	.word	0x00000000
        /*2d40*/ 	.short	0x0100
        /*2d42*/ 	.byte	0x08
	.zero		1


	//   ....[1]....
        /*2d44*/ 	.word	0x00000330
        /*2d48*/ 	.word	0x000000ff
        /*2d4c*/ 	.word	0x00000018
        /*2d50*/ 	.short	0x0100
        /*2d52*/ 	.byte	0x08
	.zero		1


	//   ....[2]....
        /*2d54*/ 	.word	0x00000340
        /*2d58*/ 	.word	0x000000ff
        /*2d5c*/ 	.word	0x00000008
        /*2d60*/ 	.short	0x0100
        /*2d62*/ 	.byte	0x08
	.zero		1


	//   ....[3]....
        /*2d64*/ 	.word	0x00000350
        /*2d68*/ 	.word	0x000000ff
        /*2d6c*/ 	.word	0x00000020
        /*2d70*/ 	.short	0x0100
        /*2d72*/ 	.byte	0x08
	.zero		1


	//   ....[4]....
        /*2d74*/ 	.word	0x00000360
        /*2d78*/ 	.word	0x000000ff
        /*2d7c*/ 	.word	0x00000010
        /*2d80*/ 	.short	0x0100
        /*2d82*/ 	.byte	0x08
	.zero		1


	//   ....[5]....
        /*2d84*/ 	.word	0x00000370
        /*2d88*/ 	.word	0x000000ff
        /*2d8c*/ 	.word	0x00000028
        /*2d90*/ 	.short	0x0100
        /*2d92*/ 	.byte	0x08
	.zero		1


	//   ....[6]....
        /*2d94*/ 	.word	0x00000600
        /*2d98*/ 	.word	0x000000ff
        /*2d9c*/ 	.word	0x00000040
        /*2da0*/ 	.short	0x0100
        /*2da2*/ 	.byte	0x10
	.zero		1


	//   ....[7]....
        /*2da4*/ 	.word	0x00000690
        /*2da8*/ 	.word	0x000000ff
        /*2dac*/ 	.word	0x00000048
        /*2db0*/ 	.short	0x0100
        /*2db2*/ 	.byte	0x10
	.zero		1


	//   ....[8]....
        /*2db4*/ 	.word	0x000013a0
        /*2db8*/ 	.word	0x00000003
        /*2dbc*/ 	.word	0x00000000
        /*2dc0*/ 	.short	0x010a
        /*2dc2*/ 	.byte	0x3f
	.zero		1


	//   ....[9]....
        /*2dc4*/ 	.word	0x000013e0
        /*2dc8*/ 	.word	0x00000003
        /*2dcc*/ 	.word	0x00000000
        /*2dd0*/ 	.short	0x010a
        /*2dd2*/ 	.byte	0x3f
	.zero		1


	//   ....[10]....
        /*2dd4*/ 	.word	0x000049e0
        /*2dd8*/ 	.word	0x000000ff
        /*2ddc*/ 	.word	0x00000000
        /*2de0*/ 	.short	0x010a
        /*2de2*/ 	.byte	0x08
	.zero		1


	//   ....[11]....
        /*2de4*/ 	.word	0x00004a20
        /*2de8*/ 	.word	0x000000ff
        /*2dec*/ 	.word	0x00000000
        /*2df0*/ 	.short	0x010a
        /*2df2*/ 	.byte	0x08
	.zero		1


	//   ....[12]....
        /*2df4*/ 	.word	0x00008af0
        /*2df8*/ 	.word	0x000000ff
        /*2dfc*/ 	.word	0x00000000
        /*2e00*/ 	.short	0x0101
        /*2e02*/ 	.byte	0x0c
	.zero		1


	//   ....[13]....
        /*2e04*/ 	.word	0x00008d00
        /*2e08*/ 	.word	0x000000ff
        /*2e0c*/ 	.word	0x00000000
        /*2e10*/ 	.short	0x0101
        /*2e12*/ 	.byte	0x06
	.zero		1


	//   ....[14]....
        /*2e14*/ 	.word	0x0001a990
        /*2e18*/ 	.word	0x0000000a
        /*2e1c*/ 	.word	0x00000018
        /*2e20*/ 	.short	0x010a
        /*2e22*/ 	.byte	0x3f
	.zero		1


	//   ....[15]....
        /*2e24*/ 	.word	0x0001ace0
        /*2e28*/ 	.word	0x00000002
        /*2e2c*/ 	.word	0x00000048
        /*2e30*/ 	.short	0x0101
        /*2e32*/ 	.byte	0x3f
	.zero		1


	//   ....[16]....
        /*2e34*/ 	.word	0x0001b4e0
        /*2e38*/ 	.word	0x00000005
        /*2e3c*/ 	.word	0x00000000
        /*2e40*/ 	.short	0x010a
        /*2e42*/ 	.byte	0x3f
	.zero		1


	//   ....[17]....
        /*2e44*/ 	.word	0x0001b570
        /*2e48*/ 	.word	0x00000007
        /*2e4c*/ 	.word	0x00000000
        /*2e50*/ 	.short	0x010a
        /*2e52*/ 	.byte	0x3f
	.zero		1


	//   ....[18]....
        /*2e54*/ 	.word	0x0001b600
        /*2e58*/ 	.word	0x00000003
        /*2e5c*/ 	.word	0x00000000
        /*2e60*/ 	.short	0x010a
        /*2e62*/ 	.byte	0x3f
	.zero		1


	//   ....[19]....
        /*2e64*/ 	.word	0x0001b660
        /*2e68*/ 	.word	0x00000003
        /*2e6c*/ 	.word	0x00000000
        /*2e70*/ 	.short	0x010a
        /*2e72*/ 	.byte	0x3f
	.zero		1


	//   ....[20]....
        /*2e74*/ 	.word	0x0001b6c0
        /*2e78*/ 	.word	0x00000005
        /*2e7c*/ 	.word	0x00000000
        /*2e80*/ 	.short	0x010a
        /*2e82*/ 	.byte	0x3f
	.zero		1


	//   ....[21]....
        /*2e84*/ 	.word	0x0001b790
        /*2e88*/ 	.word	0x0000000a
        /*2e8c*/ 	.word	0x00000018
        /*2e90*/ 	.short	0x010a
        /*2e92*/ 	.byte	0x3f
	.zero		1


	//   ....[22]....
        /*2e94*/ 	.word	0x0001b860
        /*2e98*/ 	.word	0x00000005
        /*2e9c*/ 	.word	0x00000000
        /*2ea0*/ 	.short	0x010a
        /*2ea2*/ 	.byte	0x3f
	.zero		1


	//   ....[23]....
        /*2ea4*/ 	.word	0x0001b8b0
        /*2ea8*/ 	.word	0x00000007
        /*2eac*/ 	.word	0x00000000
        /*2eb0*/ 	.short	0x010a
        /*2eb2*/ 	.byte	0x3f
	.zero		1


	//----- nvinfo : EIATTR_NUM_MBARRIERS
	.align		4
.L_37:
        /*2eb4*/ 	.byte	0x03, 0x38
        /*2eb6*/ 	.short	0x0008


	//----- nvinfo : EIATTR_EXIT_INSTR_OFFSETS
	.align		4
        /*2eb8*/ 	.byte	0x04, 0x1c
        /*2eba*/ 	.short	(.L_39 - .L_38)


	//   ....[0]....
.L_38:
        /*2ebc*/ 	.word	0x00000700


	//   ....[1]....
        /*2ec0*/ 	.word	0x00001070


	//   ....[2]....
        /*2ec4*/ 	.word	0x00019f10


	//   ....[3]....
        /*2ec8*/ 	.word	0x0001a620


	//   ....[4]....
        /*2ecc*/ 	.word	0x0001b650


	//----- nvinfo : EIATTR_MAX_THREADS
	.align		4
.L_39:
        /*2ed0*/ 	.byte	0x04, 0x05
        /*2ed2*/ 	.short	(.L_41 - .L_40)
.L_40:
        /*2ed4*/ 	.word	0x00000180
        /*2ed8*/ 	.word	0x00000001
        /*2edc*/ 	.word	0x00000001


	//----- nvinfo : EIATTR_CRS_STACK_SIZE
	.align		4
.L_41:
        /*2ee0*/ 	.byte	0x04, 0x1e
        /*2ee2*/ 	.short	(.L_43 - .L_42)
.L_42:
        /*2ee4*/ 	.word	0x00000000


	//----- nvinfo : EIATTR_CBANK_PARAM_SIZE
	.align		4
.L_43:
        /*2ee8*/ 	.byte	0x03, 0x19
        /*2eea*/ 	.short	0x0470


	//----- nvinfo : EIATTR_PARAM_CBANK
	.align		4
        /*2eec*/ 	.byte	0x04, 0x0a
        /*2eee*/ 	.short	(.L_45 - .L_44)
	.align		4
.L_44:
        /*2ef0*/ 	.word	index@(.nv.constant0._ZN7cutlass13device_kernelINS_4gemm6kernel13GemmUniversalIN4cute5tupleIJiiiiEEENS1_10collective13CollectiveMmaINS1_34MainloopSm90TmaGmmaWarpSpecializedILi3ENS5_IJNS4_1CILi1EEESB_SB_EEENS1_35KernelTmaWarpSpecializedCooperativeEEENS5_IJNSA_ILi256EEESF_NSA_ILi64EEEEEENS_10bfloat16_tENS5_IJlSB_lEEESI_SJ_NS4_8TiledMMAINS4_8MMA_AtomIJNS4_4SM904GMMA28MMA_64x256x16_F32BF16BF16_SSILNSN_5MajorE0ELSP_0ELNSN_7ScaleInE1ELSQ_1EEEEEENS4_6LayoutINS5_IJNSA_ILi2EEESB_SB_EEENS5_IJSB_NSA_ILi0EEESW_EEEEENS5_IJNS4_10UnderscoreESZ_SZ_EEEEENS4_13SM90_TMA_LOADENS4_14ComposedLayoutINS4_7SwizzleILi3ELi4ELi3EEENS4_18smem_ptr_flag_bitsILi16EEENST_INS5_IJNSA_ILi8EEESG_EEENS5_IJSG_SB_EEEEEEEvNS4_8identityES12_S1C_vS1D_EENS_8epilogue10collective6detail29Sm90TmaWarpSpecializedAdapterINS1G_15DefaultEpilogueISI_SJ_SJ_NS1F_6thread17LinearCombinationISI_Li1EffLNS1K_9ScaleType4KindE0ELNS_15FloatRoundStyleE2ESI_EENS1_15EpilogueDefaultEEEEEvvEEEEvNT_6ParamsE)
        /*2ef4*/ 	.short	0x0210
        /*2ef6*/ 	.short	0x0470


	//----- nvinfo : EIATTR_SW_WAR
	.align		4
.L_45:
        /*2ef8*/ 	.byte	0x04, 0x36
        /*2efa*/ 	.short	(.L_47 - .L_46)
.L_46:
        /*2efc*/ 	.word	0x00000008
.L_47:


//--------------------- .nv.callgraph             --------------------------
	.section	.nv.callgraph,"",@"SHT_CUDA_CALLGRAPH"
	.align	4
	.sectionentsize	8
	.align		4
        /*0000*/ 	.word	0x00000000
	.align		4
        /*0004*/ 	.word	0xffffffff
	.align		4
        /*0008*/ 	.word	index@(_ZN7cutlass13device_kernelINS_4gemm6kernel13GemmUniversalIN4cute5tupleIJiiiiEEENS1_10collective13CollectiveMmaINS1_34MainloopSm90TmaGmmaWarpSpecializedILi3ENS5_IJNS4_1CILi1EEESB_SB_EEENS1_35KernelTmaWarpSpecializedCooperativeEEENS5_IJNSA_ILi256EEESF_NSA_ILi64EEEEEENS_10bfloat16_tENS5_IJlSB_lEEESI_SJ_NS4_8TiledMMAINS4_8MMA_AtomIJNS4_4SM904GMMA28MMA_64x256x16_F32BF16BF16_SSILNSN_5MajorE0ELSP_0ELNSN_7ScaleInE1ELSQ_1EEEEEENS4_6LayoutINS5_IJNSA_ILi2EEESB_SB_EEENS5_IJSB_NSA_ILi0EEESW_EEEEENS5_IJNS4_10UnderscoreESZ_SZ_EEEEENS4_13SM90_TMA_LOADENS4_14ComposedLayoutINS4_7SwizzleILi3ELi4ELi3EEENS4_18smem_ptr_flag_bitsILi16EEENST_INS5_IJNSA_ILi8EEESG_EEENS5_IJSG_SB_EEEEEEEvNS4_8identityES12_S1C_vS1D_EENS_8epilogue10collective6detail29Sm90TmaWarpSpecializedAdapterINS1G_15DefaultEpilogueISI_SJ_SJ_NS1F_6thread17LinearCombinationISI_Li1EffLNS1K_9ScaleType4KindE0ELNS_15FloatRoundStyleE2ESI_EENS1_15EpilogueDefaultEEEEEvvEEEEvNT_6ParamsE)
	.align		4
        /*000c*/ 	.word	index@(__assertfail)
	.align		4
        /*0010*/ 	.word	0x00000000
	.align		4
        /*0014*/ 	.word	0xfffffffe
	.align		4
        /*0018*/ 	.word	0x00000000
	.align		4
        /*001c*/ 	.word	0xfffffffd
	.align		4
        /*0020*/ 	.word	0x00000000
	.align		4
        /*0024*/ 	.word	0xfffffffc


//--------------------- .nv.constant4             --------------------------
	.section	.nv.constant4,"a",@progbits
	.align	8
	.align		8
.nv.constant4:
        /*0000*/ 	.dword	__assertfail
	.align		8
        /*0008*/ 	.dword	__unnamed_1
	.align		8
        /*0010*/ 	.dword	_ZN40_INTERNAL_73ab2be1_4_k_cu_a1dc5dc6_219354cuda3std3__45__cpo5beginE
	.align		8
        /*0018*/ 	.dword	_ZN40_INTERNAL_73ab2be1_4_k_cu_a1dc5dc6_219354cuda3std3__45__cpo3endE
	.align		8
        /*0020*/ 	.dword	_ZN40_INTERNAL_73ab2be1_4_k_cu_a1dc5dc6_219354cuda3std3__45__cpo6cbeginE
	.align		8
        /*0028*/ 	.dword	_ZN40_INTERNAL_73ab2be1_4_k_cu_a1dc5dc6_219354cuda3std3__45__cpo4cendE
	.align		8
        /*0030*/ 	.dword	_ZN40_INTERNAL_73ab2be1_4_k_cu_a1dc5dc6_219354cuda3std3__442_GLOBAL__N__73ab2be1_4_k_cu_a1dc5dc6_219356ignoreE
	.align		8
        /*0038*/ 	.dword	_ZN40_INTERNAL_73ab2be1_4_k_cu_a1dc5dc6_219354cuda3std3__419piecewise_constructE
	.align		8
        /*0040*/ 	.dword	_ZN40_INTERNAL_73ab2be1_4_k_cu_a1dc5dc6_219354cuda3std3__48in_placeE
	.align		8
        /*0048*/ 	.dword	_ZN40_INTERNAL_73ab2be1_4_k_cu_a1dc5dc6_219354cuda3std6ranges3__45__cpo4swapE
	.align		8
        /*0050*/ 	.dword	_ZN40_INTERNAL_73ab2be1_4_k_cu_a1dc5dc6_219354cuda3std6ranges3__45__cpo9iter_moveE
	.align		8
        /*0058*/ 	.dword	_ZN40_INTERNAL_73ab2be1_4_k_cu_a1dc5dc6_219354cute7productE
	.align		8
        /*0060*/ 	.dword	_ZN40_INTERNAL_73ab2be1_4_k_cu_a1dc5dc6_219354cute1_E
	.align		8
        /*0068*/ 	.dword	$str$22
	.align		8
        /*0070*/ 	.dword	$str$23


//--------------------- .text._ZN7cutlass13device_kernelINS_4gemm6kernel13GemmUniversalIN4cute5tupleIJiiiiEEENS1_10collective13CollectiveMmaINS1_34MainloopSm90TmaGmmaWarpSpecializedILi3ENS5_IJNS4_1CILi1EEESB_SB_EEENS1_35KernelTmaWarpSpecializedCooperativeEEENS5_IJNSA_ILi256EEESF_NSA_ILi64EEEEEENS_10bfloat16_tENS5_IJlSB_lEEESI_SJ_NS4_8TiledMMAINS4_8MMA_AtomIJNS4_4SM904GMMA28MMA_64x256x16_F32BF16BF16_SSILNSN_5MajorE0ELSP_0ELNSN_7ScaleInE1ELSQ_1EEEEEENS4_6LayoutINS5_IJNSA_ILi2EEESB_SB_EEENS5_IJSB_NSA_ILi0EEESW_EEEEENS5_IJNS4_10UnderscoreESZ_SZ_EEEEENS4_13SM90_TMA_LOADENS4_14ComposedLayoutINS4_7SwizzleILi3ELi4ELi3EEENS4_18smem_ptr_flag_bitsILi16EEENST_INS5_IJNSA_ILi8EEESG_EEENS5_IJSG_SB_EEEEEEEvNS4_8identityES12_S1C_vS1D_EENS_8epilogue10collective6detail29Sm90TmaWarpSpecializedAdapterINS1G_15DefaultEpilogueISI_SJ_SJ_NS1F_6thread17LinearCombinationISI_Li1EffLNS1K_9ScaleType4KindE0ELNS_15FloatRoundStyleE2ESI_EENS1_15EpilogueDefaultEEEEEvvEEEEvNT_6ParamsE --------------------------
	.section	.text._ZN7cutlass13device_kernelINS_4gemm6kernel13GemmUniversalIN4cute5tupleIJiiiiEEENS1_10collective13CollectiveMmaINS1_34MainloopSm90TmaGmmaWarpSpecializedILi3ENS5_IJNS4_1CILi1EEESB_SB_EEENS1_35KernelTmaWarpSpecializedCooperativeEEENS5_IJNSA_ILi256EEESF_NSA_ILi64EEEEEENS_10bfloat16_tENS5_IJlSB_lEEESI_SJ_NS4_8TiledMMAINS4_8MMA_AtomIJNS4_4SM904GMMA28MMA_64x256x16_F32BF16BF16_SSILNSN_5MajorE0ELSP_0ELNSN_7ScaleInE1ELSQ_1EEEEEENS4_6LayoutINS5_IJNSA_ILi2EEESB_SB_EEENS5_IJSB_NSA_ILi0EEESW_EEEEENS5_IJNS4_10UnderscoreESZ_SZ_EEEEENS4_13SM90_TMA_LOADENS4_14ComposedLayoutINS4_7SwizzleILi3ELi4ELi3EEENS4_18smem_ptr_flag_bitsILi16EEENST_INS5_IJNSA_ILi8EEESG_EEENS5_IJSG_SB_EEEEEEEvNS4_8identityES12_S1C_vS1D_EENS_8epilogue10collective6detail29Sm90TmaWarpSpecializedAdapterINS1G_15DefaultEpilogueISI_SJ_SJ_NS1F_6thread17LinearCombinationISI_Li1EffLNS1K_9ScaleType4KindE0ELNS_15FloatRoundStyleE2ESI_EENS1_15EpilogueDefaultEEEEEvvEEEEvNT_6ParamsE,"ax",@progbits
	.align	128
.text._ZN7cutlass13device_kernelINS_4gemm6kernel13GemmUniversalIN4cute5tupleIJiiiiEEENS1_10collective13CollectiveMmaINS1_34MainloopSm90TmaGmmaWarpSpecializedILi3ENS5_IJNS4_1CILi1EEESB_SB_EEENS1_35KernelTmaWarpSpecializedCooperativeEEENS5_IJNSA_ILi256EEESF_NSA_ILi64EEEEEENS_10bfloat16_tENS5_IJlSB_lEEESI_SJ_NS4_8TiledMMAINS4_8MMA_AtomIJNS4_4SM904GMMA28MMA_64x256x16_F32BF16BF16_SSILNSN_5MajorE0ELSP_0ELNSN_7ScaleInE1ELSQ_1EEEEEENS4_6LayoutINS5_IJNSA_ILi2EEESB_SB_EEENS5_IJSB_NSA_ILi0EEESW_EEEEENS5_IJNS4_10UnderscoreESZ_SZ_EEEEENS4_13SM90_TMA_LOADENS4_14ComposedLayoutINS4_7SwizzleILi3ELi4ELi3EEENS4_18smem_ptr_flag_bitsILi16EEENST_INS5_IJNSA_ILi8EEESG_EEENS5_IJSG_SB_EEEEEEEvNS4_8identityES12_S1C_vS1D_EENS_8epilogue10collective6detail29Sm90TmaWarpSpecializedAdapterINS1G_15DefaultEpilogueISI_SJ_SJ_NS1F_6thread17LinearCombinationISI_Li1EffLNS1K_9ScaleType4KindE0ELNS_15FloatRoundStyleE2ESI_EENS1_15EpilogueDefaultEEEEEvvEEEEvNT_6ParamsE:
        .type           _ZN7cutlass13device_kernelINS_4gemm6kernel13GemmUniversalIN4cute5tupleIJiiiiEEENS1_10collective13CollectiveMmaINS1_34MainloopSm90TmaGmmaWarpSpecializedILi3ENS5_IJNS4_1CILi1EEESB_SB_EEENS1_35KernelTmaWarpSpecializedCooperativeEEENS5_IJNSA_ILi256EEESF_NSA_ILi64EEEEEENS_10bfloat16_tENS5_IJlSB_lEEESI_SJ_NS4_8TiledMMAINS4_8MMA_AtomIJNS4_4SM904GMMA28MMA_64x256x16_F32BF16BF16_SSILNSN_5MajorE0ELSP_0ELNSN_7ScaleInE1ELSQ_1EEEEEENS4_6LayoutINS5_IJNSA_ILi2EEESB_SB_EEENS5_IJSB_NSA_ILi0EEESW_EEEEENS5_IJNS4_10UnderscoreESZ_SZ_EEEEENS4_13SM90_TMA_LOADENS4_14ComposedLayoutINS4_7SwizzleILi3ELi4ELi3EEENS4_18smem_ptr_flag_bitsILi16EEENST_INS5_IJNSA_ILi8EEESG_EEENS5_IJSG_SB_EEEEEEEvNS4_8identityES12_S1C_vS1D_EENS_8epilogue10collective6detail29Sm90TmaWarpSpecializedAdapterINS1G_15DefaultEpilogueISI_SJ_SJ_NS1F_6thread17LinearCombinationISI_Li1EffLNS1K_9ScaleType4KindE0ELNS_15FloatRoundStyleE2ESI_EENS1_15EpilogueDefaultEEEEEvvEEEEvNT_6ParamsE,@function
        .size           _ZN7cutlass13device_kernelINS_4gemm6kernel13GemmUniversalIN4cute5tupleIJiiiiEEENS1_10collective13CollectiveMmaINS1_34MainloopSm90TmaGmmaWarpSpecializedILi3ENS5_IJNS4_1CILi1EEESB_SB_EEENS1_35KernelTmaWarpSpecializedCooperativeEEENS5_IJNSA_ILi256EEESF_NSA_ILi64EEEEEENS_10bfloat16_tENS5_IJlSB_lEEESI_SJ_NS4_8TiledMMAINS4_8MMA_AtomIJNS4_4SM904GMMA28MMA_64x256x16_F32BF16BF16_SSILNSN_5MajorE0ELSP_0ELNSN_7ScaleInE1ELSQ_1EEEEEENS4_6LayoutINS5_IJNSA_ILi2EEESB_SB_EEENS5_IJSB_NSA_ILi0EEESW_EEEEENS5_IJNS4_10UnderscoreESZ_SZ_EEEEENS4_13SM90_TMA_LOADENS4_14ComposedLayoutINS4_7SwizzleILi3ELi4ELi3EEENS4_18smem_ptr_flag_bitsILi16EEENST_INS5_IJNSA_ILi8EEESG_EEENS5_IJSG_SB_EEEEEEEvNS4_8identityES12_S1C_vS1D_EENS_8epilogue10collective6detail29Sm90TmaWarpSpecializedAdapterINS1G_15DefaultEpilogueISI_SJ_SJ_NS1F_6thread17LinearCombinationISI_Li1EffLNS1K_9ScaleType4KindE0ELNS_15FloatRoundStyleE2ESI_EENS1_15EpilogueDefaultEEEEEvvEEEEvNT_6ParamsE,(.L_x_574 - _ZN7cutlass13device_kernelINS_4gemm6kernel13GemmUniversalIN4cute5tupleIJiiiiEEENS1_10collective13CollectiveMmaINS1_34MainloopSm90TmaGmmaWarpSpecializedILi3ENS5_IJNS4_1CILi1EEESB_SB_EEENS1_35KernelTmaWarpSpecializedCooperativeEEENS5_IJNSA_ILi256EEESF_NSA_ILi64EEEEEENS_10bfloat16_tENS5_IJlSB_lEEESI_SJ_NS4_8TiledMMAINS4_8MMA_AtomIJNS4_4SM904GMMA28MMA_64x256x16_F32BF16BF16_SSILNSN_5MajorE0ELSP_0ELNSN_7ScaleInE1ELSQ_1EEEEEENS4_6LayoutINS5_IJNSA_ILi2EEESB_SB_EEENS5_IJSB_NSA_ILi0EEESW_EEEEENS5_IJNS4_10UnderscoreESZ_SZ_EEEEENS4_13SM90_TMA_LOADENS4_14ComposedLayoutINS4_7SwizzleILi3ELi4ELi3EEENS4_18smem_ptr_flag_bitsILi16EEENST_INS5_IJNSA_ILi8EEESG_EEENS5_IJSG_SB_EEEEEEEvNS4_8identityES12_S1C_vS1D_EENS_8epilogue10collective6detail29Sm90TmaWarpSpecializedAdapterINS1G_15DefaultEpilogueISI_SJ_SJ_NS1F_6thread17LinearCombinationISI_Li1EffLNS1K_9ScaleType4KindE0ELNS_15FloatRoundStyleE2ESI_EENS1_15EpilogueDefaultEEEEEvvEEEEvNT_6ParamsE)
        .other          _ZN7cutlass13device_kernelINS_4gemm6kernel13GemmUniversalIN4cute5tupleIJiiiiEEENS1_10collective13CollectiveMmaINS1_34MainloopSm90TmaGmmaWarpSpecializedILi3ENS5_IJNS4_1CILi1EEESB_SB_EEENS1_35KernelTmaWarpSpecializedCooperativeEEENS5_IJNSA_ILi256EEESF_NSA_ILi64EEEEEENS_10bfloat16_tENS5_IJlSB_lEEESI_SJ_NS4_8TiledMMAINS4_8MMA_AtomIJNS4_4SM904GMMA28MMA_64x256x16_F32BF16BF16_SSILNSN_5MajorE0ELSP_0ELNSN_7ScaleInE1ELSQ_1EEEEEENS4_6LayoutINS5_IJNSA_ILi2EEESB_SB_EEENS5_IJSB_NSA_ILi0EEESW_EEEEENS5_IJNS4_10UnderscoreESZ_SZ_EEEEENS4_13SM90_TMA_LOADENS4_14ComposedLayoutINS4_7SwizzleILi3ELi4ELi3EEENS4_18smem_ptr_flag_bitsILi16EEENST_INS5_IJNSA_ILi8EEESG_EEENS5_IJSG_SB_EEEEEEEvNS4_8identityES12_S1C_vS1D_EENS_8epilogue10collective6detail29Sm90TmaWarpSpecializedAdapterINS1G_15DefaultEpilogueISI_SJ_SJ_NS1F_6thread17LinearCombinationISI_Li1EffLNS1K_9ScaleType4KindE0ELNS_15FloatRoundStyleE2ESI_EENS1_15EpilogueDefaultEEEEEvvEEEEvNT_6ParamsE,@"STO_CUDA_ENTRY STV_DEFAULT"
_ZN7cutlass13device_kernelINS_4gemm6kernel13GemmUniversalIN4cute5tupleIJiiiiEEENS1_10collective13CollectiveMmaINS1_34MainloopSm90TmaGmmaWarpSpecializedILi3ENS5_IJNS4_1CILi1EEESB_SB_EEENS1_35KernelTmaWarpSpecializedCooperativeEEENS5_IJNSA_ILi256EEESF_NSA_ILi64EEEEEENS_10bfloat16_tENS5_IJlSB_lEEESI_SJ_NS4_8TiledMMAINS4_8MMA_AtomIJNS4_4SM904GMMA28MMA_64x256x16_F32BF16BF16_SSILNSN_5MajorE0ELSP_0ELNSN_7ScaleInE1ELSQ_1EEEEEENS4_6LayoutINS5_IJNSA_ILi2EEESB_SB_EEENS5_IJSB_NSA_ILi0EEESW_EEEEENS5_IJNS4_10UnderscoreESZ_SZ_EEEEENS4_13SM90_TMA_LOADENS4_14ComposedLayoutINS4_7SwizzleILi3ELi4ELi3EEENS4_18smem_ptr_flag_bitsILi16EEENST_INS5_IJNSA_ILi8EEESG_EEENS5_IJSG_SB_EEEEEEEvNS4_8identityES12_S1C_vS1D_EENS_8epilogue10collective6detail29Sm90TmaWarpSpecializedAdapterINS1G_15DefaultEpilogueISI_SJ_SJ_NS1F_6thread17LinearCombinationISI_Li1EffLNS1K_9ScaleType4KindE0ELNS_15FloatRoundStyleE2ESI_EENS1_15EpilogueDefaultEEEEEvvEEEEvNT_6ParamsE:
[----:B------:R-:W0:Y:S02]  /*0000*/  LDC R1, c[0x0][0x28] ;  /* 0x00000a00ff017b82 */ /* 0x000e240000000800 */
[----:B0-----:R-:W-:Y:S01]  /*0010*/  VIADD R1, R1, 0xfffff878 ;  /* 0xfffff87801017836 */ /* 0x001fe20000000000 */
[----:B------:R-:W0:Y:S01]  /*0020*/  S2R R2, SR_TID.X ;  /* 0x0000000000027919 */ /* 0x000e220000002100 */
[----:B------:R-:W-:Y:S01]  /*0030*/  ELECT P0, URZ, PT ;  /* 0x00000000003f782f */ /* 0x000fe20003800000 */
[----:B------:R-:W-:Y:S01]  /*0040*/  BSSY B0, `(.L_x_0) ;  /* 0x0000015000007945 */ /* 0x000fe20003800000 */
[--C-:B0-----:R-:W-:Y:S02]  /*0050*/  SHF.R.U32.HI R0, RZ, 0x5, R2.reuse ;  /* 0x00000005ff007819 */ /* 0x101fe40000011602 */
[----:B------:R-:W-:-:S03]  /*0060*/  SHF.R.U32.HI R160, RZ, 0x7, R2 ;  /* 0x00000007ffa07819 */ /* 0x000fc60000011602 */
[----:B------:R-:W0:Y:S04]  /*0070*/  SHFL.IDX PT, R3, R0, RZ, 0x1f ;  /* 0x00001fff00037589 */ /* 0x000e2800000e0000 */
[----:B------:R-:W1:Y:S01]  /*0080*/  SHFL.IDX PT, R2, R160, RZ, 0x1f ;  /* 0x00001fffa0027589 */ /* 0x000e6200000e0000 */
[----:B0-----:R-:W-:Y:S02]  /*0090*/  R2UR UR10, R3 ;  /* 0x00000000030a72ca */ /* 0x001fe400000e0000 */
[----:B-1----:R-:W-:-:S11]  /*00a0*/  R2UR UR5, R2 ;  /* 0x00000000020572ca */ /* 0x002fd600000e0000 */
[----:B------:R-:W-:Y:S02]  /*00b0*/  USHF.R.S32.HI UR4, URZ, 0x1f, UR10 ;  /* 0x0000001f3f047899 */ /* 0x000fe4000801140a */
[----:B------:R-:W-:Y:S02]  /*00c0*/  ISETP.NE.OR P0, PT, RZ, UR10, !P0 ;  /* 0x0000000aff007c0c */ /* 0x000fe4000c705670 */
[----:B------:R-:W-:-:S04]  /*00d0*/  ULEA.HI UR4, UR4, UR10, URZ, 0x2 ;  /* 0x0000000a04047291 */ /* 0x000fc8000f8f103f */
[----:B------:R-:W-:-:S04]  /*00e0*/  ULOP3.LUT UR4, UR4, 0xfffffffc, URZ, 0xc0, !UPT ;  /* 0xfffffffc04047892 */ /* 0x000fc8000f8ec03f */
[----:B------:R-:W-:-:S03]  /*00f0*/  UIADD3 UR10, UR10, -UR4, URZ ;  /* 0x800000040a0a7290 */ /* 0x000fc6000fffe03f */
[----:B------:R-:W-:Y:S09]  /*0100*/  @P0 BRA `(.L_x_1) ;  /* 0x0000000000200947 */ /* 0x000ff20003800000 */
[----:B------:R-:W-:Y:S02]  /*0110*/  ULDC.64 UR6, c[0x0][0x198] ;  /* 0x0000660000067ab9 */ /* 0x000fe40000000a00 */
[----:B------:R-:W-:Y:S02]  /*0120*/  UIADD3 UR8, UP0, UR6, 0xf0, URZ ;  /* 0x000000f006087890 */ /* 0x000fe4000ff1e03f */
[----:B------:R-:W-:Y:S02]  /*0130*/  UIADD3 UR6, UP1, UR6, 0x1f0, URZ ;  /* 0x000001f006067890 */ /* 0x000fe4000ff3e03f */
[----:B------:R-:W-:Y:S02]  /*0140*/  UIADD3.X UR9, URZ, UR7, URZ, UP0, !UPT ;  /* 0x000000073f097290 */ /* 0x000fe400087fe43f */
[----:B------:R-:W-:-:S07]  /*0150*/  UIADD3.X UR7, URZ, UR7, URZ, UP1, !UPT ;  /* 0x000000073f077290 */ /* 0x000fce0008ffe43f */
[----:B------:R0:W-:Y:S02]  /*0160*/  UTMACCTL.PF [UR8] ;  /* 0x00000000080079b9 */ /* 0x0001e40008040000 */
[----:B------:R0:W-:Y:S02]  /*0170*/  UTMACCTL.PF [UR6] ;  /* 0x00000000060079b9 */ /* 0x0001e40008040000 */
[----:B0-----:R-:W-:Y:S01]  /*0180*/  NOP ;  /* 0x0000000000007918 */ /* 0x001fe20000000000 */
.L_x_1:
[----:B------:R-:W-:Y:S05]  /*0190*/  BSYNC B0 ;  /* 0x0000000000007941 */ /* 0x000fea0003800000 */
.L_x_0:
[----:B------:R-:W0:Y:S01]  /*01a0*/  SHFL.IDX PT, R2, R0, RZ, 0x1f ;  /* 0x00001fff00027589 */ /* 0x000e2200000e0000 */
[----:B------:R-:W-:Y:S01]  /*01b0*/  UISETP.NE.AND UP0, UPT, UR10, 0x3, UPT ;  /* 0x000000030a00788c */ /* 0x000fe2000bf05270 */
[----:B------:R-:W-:Y:S01]  /*01c0*/  ISETP.NE.AND P1, PT, RZ, UR5, PT ;  /* 0x00000005ff007c0c */ /* 0x000fe2000bf25270 */
[----:B------:R-:W-:Y:S02]  /*01d0*/  UIADD3 UR18, UR5, -0x1, URZ ;  /* 0xffffffff05127890 */ /* 0x000fe4000fffe03f */
[----:B------:R-:W-:Y:S02]  /*01e0*/  UISETP.EQ.OR UP0, UPT, UR10, URZ, !UP0 ;  /* 0x0000003f0a00728c */ /* 0x000fe4000c702670 */
[----:B------:R-:W-:Y:S02]  /*01f0*/  UISETP.GE.U32.AND UP1, UPT, UR18, 0x2, UPT ;  /* 0x000000021200788c */ /* 0x000fe4000bf26070 */
[----:B------:R-:W-:-:S04]  /*0200*/  UISETP.EQ.AND UP0, UPT, UR5, URZ, UP0 ;  /* 0x0000003f0500728c */ /* 0x000fc80008702270 */
[----:B------:R-:W-:-:S04]  /*0210*/  USEL UR40, URZ, 0x1, !UP0 ;  /* 0x000000013f287887 */ /* 0x000fc8000c000000 */
[----:B------:R-:W-:Y:S01]  /*0220*/  USEL UR40, UR40, 0x2, UP1 ;  /* 0x0000000228287887 */ /* 0x000fe20008800000 */
[----:B0-----:R-:W-:-:S13]  /*0230*/  ISETP.NE.AND P0, PT, R2, RZ, PT ;  /* 0x000000ff0200720c */ /* 0x001fda0003f05270 */
[----:B------:R-:W-:Y:S05]  /*0240*/  @P0 BRA `(.L_x_2) ;  /* 0x0000000000500947 */ /* 0x000fea0003800000 */
[----:B------:R-:W0:Y:S01]  /*0250*/  S2UR UR8, SR_CgaCtaId ;  /* 0x00000000000879c3 */ /* 0x000e220000008800 */
[----:B------:R-:W-:Y:S01]  /*0260*/  UMOV UR4, 0x400 ;  /* 0x0000040000047882 */ /* 0x000fe20000000000 */
[----:B------:R-:W-:Y:S01]  /*0270*/  UMOV UR5, 0x1 ;  /* 0x0000000100057882 */ /* 0x000fe20000000000 */
[----:B------:R-:W-:Y:S01]  /*0280*/  UMOV UR6, 0x100 ;  /* 0x0000010000067882 */ /* 0x000fe20000000000 */
[----:B------:R-:W-:Y:S01]  /*0290*/  ELECT P0, URZ, PT ;  /* 0x00000000003f782f */ /* 0x000fe20003800000 */
[----:B------:R-:W-:-:S04]  /*02a0*/  UIADD3 UR6, -UR6, 0x100000, URZ ;  /* 0x0010000006067890 */ /* 0x000fc8000fffe13f */
[----:B------:R-:W-:Y:S02]  /*02b0*/  USHF.L.U32 UR7, UR6, 0xb, URZ ;  /* 0x0000000b06077899 */ /* 0x000fe4000800063f */
[----:B------:R-:W-:Y:S02]  /*02c0*/  USHF.L.U32 UR6, UR6, 0x1, URZ ;  /* 0x0000000106067899 */ /* 0x000fe4000800063f */
[----:B0-----:R-:W-:Y:S02]  /*02d0*/  ULEA UR8, UR8, UR4, 0x18 ;  /* 0x0000000408087291 */ /* 0x001fe4000f8ec03f */
[----:B------:R-:W-:-:S04]  /*02e0*/  UIADD3 UR4, -UR5, 0x100000, URZ ;  /* 0x0010000005047890 */ /* 0x000fc8000fffe13f */
[----:B------:R-:W-:Y:S02]  /*02f0*/  USHF.L.U32 UR5, UR4, 0xb, URZ ;  /* 0x0000000b04057899 */ /* 0x000fe4000800063f */
[----:B------:R-:W-:Y:S01]  /*0300*/  USHF.L.U32 UR4, UR4, 0x1, URZ ;  /* 0x0000000104047899 */ /* 0x000fe2000800063f */
[----:B------:R-:W0:Y:S11]  /*0310*/  FENCE.VIEW.ASYNC.S ;  /* 0x00000000000073c6 */ /* 0x000e360000000000 */
[----:B0-----:R0:W1:Y:S01]  /*0320*/  SYNCS.EXCH.64 URZ, [UR8], UR4 ;  /* 0x00000004083f75b2 */ /* 0x0010620008000100 */
[----:B------:R0:W2:Y:S01]  /*0330*/  SYNCS.EXCH.64 URZ, [UR8+0x18], UR6 ;  /* 0x00001806083f75b2 */ /* 0x0000a20008000100 */
[----:B------:R0:W3:Y:S01]  /*0340*/  SYNCS.EXCH.64 URZ, [UR8+0x8], UR4 ;  /* 0x00000804083f75b2 */ /* 0x0000e20008000100 */
[----:B------:R0:W4:Y:S01]  /*0350*/  SYNCS.EXCH.64 URZ, [UR8+0x20], UR6 ;  /* 0x00002006083f75b2 */ /* 0x0001220008000100 */
[----:B------:R0:W0:Y:S01]  /*0360*/  SYNCS.EXCH.64 URZ, [UR8+0x10], UR4 ;  /* 0x00001004083f75b2 */ /* 0x0000220008000100 */
[----:B------:R0:W0:Y:S01]  /*0370*/  SYNCS.EXCH.64 URZ, [UR8+0x28], UR6 ;  /* 0x00002806083f75b2 */ /* 0x0000220008000100 */
[----:B------:R-:W-:Y:S01]  /*0380*/  NOP ;  /* 0x0000000000007918 */ /* 0x000fe20000000000 */
.L_x_2:
[----:B------:R-:W5:Y:S01]  /*0390*/  SHFL.IDX PT, R0, R0, RZ, 0x1f ;  /* 0x00001fff00007589 */ /* 0x000f6200000e0000 */
[----:B------:R-:W-:Y:S01]  /*03a0*/  ELECT P0, URZ, PT ;  /* 0x00000000003f782f */ /* 0x000fe20003800000 */
[----:B------:R-:W1:Y:S01]  /*03b0*/  S2UR UR17, SR_CTAID.Y ;  /* 0x00000000001179c3 */ /* 0x000e620000002600 */
[----:B0-----:R-:W-:Y:S01]  /*03c0*/  ULDC UR5, c[0x0][0x65c] ;  /* 0x0001970000057ab9 */ /* 0x001fe20000000800 */
[----:B------:R-:W-:Y:S01]  /*03d0*/  UMOV UR12, 0x20 ;  /* 0x00000020000c7882 */ /* 0x000fe20000000000 */
[----:B------:R-:W-:Y:S01]  /*03e0*/  UISETP.NE.AND UP2, UPT, UR5, 0x1, UPT ;  /* 0x000000010500788c */ /* 0x000fe2000bf45270 */
[----:B------:R-:W-:Y:S01]  /*03f0*/  NOP ;  /* 0x0000000000007918 */ /* 0x000fe20000000000 */
[----:B------:R-:W-:Y:S02]  /*0400*/  NOP ;  /* 0x0000000000007918 */ /* 0x000fe40000000000 */
[----:B------:R-:W-:Y:S01]  /*0410*/  UP2UR UR45, UPR, URZ, 0x4 ;  /* 0x000000043f2d7883 */ /* 0x000fe20008000000 */
[----:B------:R-:W0:Y:S01]  /*0420*/  S2UR UR4, SR_CTAID.X ;  /* 0x00000000000479c3 */ /* 0x000e220000002500 */
[----:B------:R-:W-:-:S02]  /*0430*/  PLOP3.LUT P2, PT, PT, PT, UP2, 0x80, 0x0 ;  /* 0x000000000000781c */ /* 0x000fc40003f4f028 */
[----:B------:R-:W-:Y:S02]  /*0440*/  PLOP3.LUT P4, PT, PT, PT, UP2, 0x80, 0x0 ;  /* 0x000000000000781c */ /* 0x000fe40003f8f028 */
[----:B------:R-:W-:Y:S01]  /*0450*/  PLOP3.LUT P3, PT, PT, PT, UP2, 0x80, 0x0 ;  /* 0x000000000000781c */ /* 0x000fe20003f6f028 */
[----:B------:R-:W-:Y:S01]  /*0460*/  @UP2 ULDC UR14, c[0x0][0x10] ;  /* 0x00000400000e2ab9 */ /* 0x000fe20000000800 */
[----:B------:R-:W-:Y:S01]  /*0470*/  @UP2 UMOV UR9, URZ ;  /* 0x0000003f00092c82 */ /* 0x000fe20008000000 */
[----:B------:R-:W-:Y:S01]  /*0480*/  @!UP2 ULDC UR11, c[0x0][0xc] ;  /* 0x00000300000baab9 */ /* 0x000fe20000000800 */
[----:B-----5:R-:W-:Y:S01]  /*0490*/  ISETP.NE.OR P0, PT, R0, RZ, !P0 ;  /* 0x000000ff0000720c */ /* 0x020fe20004705670 */
[----:B-1----:R-:W-:Y:S02]  /*04a0*/  @UP2 UMOV UR7, UR17 ;  /* 0x0000001100072c82 */ /* 0x002fe40008000000 */
[----:B------:R-:W-:Y:S01]  /*04b0*/  @UP2 UMOV UR8, UR7 ;  /* 0x0000000700082c82 */ /* 0x000fe20008000000 */
[----:B------:R-:W-:Y:S01]  /*04c0*/  @!UP2 UMOV UR7, UR17 ;  /* 0x000000110007ac82 */ /* 0x000fe20008000000 */
[----:B0-----:R-:W-:-:S08]  /*04d0*/  @UP2 UIMAD.WIDE.U32 UR14, UR4, UR14, UR8 ;  /* 0x0000000e040e22a5 */ /* 0x001fd0000f8e0008 */
[----:B------:R-:W-:Y:S01]  /*04e0*/  VOTEU.ALL UP0, P0 ;  /* 0x00000000003f7886 */ /* 0x000fe20000000000 */
[----:B------:R-:W-:Y:S01]  /*04f0*/  VOTEU.ALL UP1, P0 ;  /* 0x00000000003f7886 */ /* 0x000fe20000020000 */
[----:B------:R-:W-:-:S03]  /*0500*/  IMAD.U32 R2, RZ, RZ, UR14 ;  /* 0x0000000eff027e24 */ /* 0x000fc6000f8e00ff */
[----:B------:R-:W0:Y:S01]  /*0510*/  @!UP0 S2UR UR6, SR_CgaCtaId ;  /* 0x00000000000689c3 */ /* 0x000e220000008800 */
[----:B------:R-:W-:Y:S01]  /*0520*/  @!UP0 UMOV UR5, 0x400 ;  /* 0x0000040000058882 */ /* 0x000fe20000000000 */
[----:B------:R-:W-:-:S04]  /*0530*/  @!UP0 UIADD3 UR12, -UR12, 0x100000, URZ ;  /* 0x001000000c0c8890 */ /* 0x000fc8000fffe13f */
[----:B------:R-:W-:Y:S02]  /*0540*/  @!UP0 USHF.L.U32 UR13, UR12, 0xb, URZ ;  /* 0x0000000b0c0d8899 */ /* 0x000fe4000800063f */
[----:B------:R-:W-:Y:S01]  /*0550*/  @!UP0 USHF.L.U32 UR12, UR12, 0x1, URZ ;  /* 0x000000010c0c8899 */ /* 0x000fe2000800063f */
[----:B------:R-:W-:Y:S01]  /*0560*/  IMAD.U32 R3, RZ, RZ, UR15 ;  /* 0x0000000fff037e24 */ /* 0x000fe2000f8e00ff */
[----:B0-----:R-:W-:Y:S01]  /*0570*/  @!UP0 ULEA UR16, UR6, UR5, 0x18 ;  /* 0x0000000506108291 */ /* 0x001fe2000f8ec03f */
[----:B------:R-:W-:Y:S01]  /*0580*/  VOTEU.ALL UP0, P0 ;  /* 0x00000000003f7886 */ /* 0x000fe20000000000 */
[----:B------:R-:W-:Y:S01]  /*0590*/  PLOP3.LUT P0, PT, PT, PT, UP2, 0x80, 0x0 ;  /* 0x000000000000781c */ /* 0x000fe20003f0f028 */
[----:B------:R-:W-:Y:S01]  /*05a0*/  UMOV UR5, URZ ;  /* 0x0000003f00057c82 */ /* 0x000fe20008000000 */
[----:B------:R-:W-:Y:S01]  /*05b0*/  @UP2 UMOV UR6, URZ ;  /* 0x0000003f00062c82 */ /* 0x000fe20008000000 */
[----:B------:R-:W-:Y:S02]  /*05c0*/  @!UP2 UIMAD.WIDE.U32 UR8, UR11, UR7, UR4 ;  /* 0x000000070b08a2a5 */ /* 0x000fe4000f8e0004 */
[----:B------:R-:W-:-:S04]  /*05d0*/  @UP2 UIADD3 UR6, UR15, UR6, URZ ;  /* 0x000000060f062290 */ /* 0x000fc8000fffe03f */
[----:B------:R-:W-:Y:S01]  /*05e0*/  IMAD.U32 R5, RZ, RZ, UR9 ;  /* 0x00000009ff057e24 */ /* 0x000fe2000f8e00ff */
[----:B------:R-:W0:Y:S02]  /*05f0*/  FENCE.VIEW.ASYNC.S ;  /* 0x00000000000073c6 */ /* 0x000e240000000000 */
[----:B0-----:R0:W2:Y:S01]  /*0600*/  @!UP0 SYNCS.EXCH.64 URZ, [UR16+0x40], UR12 ;  /* 0x0000400c103f85b2 */ /* 0x0010a20008000100 */
[----:B------:R-:W-:Y:S01]  /*0610*/  @P2 MOV R6, UR6 ;  /* 0x0000000600062c02 */ /* 0x000fe20008000f00 */
[----:B------:R-:W-:Y:S02]  /*0620*/  IMAD.U32 R3, RZ, RZ, UR9 ;  /* 0x00000009ff037e24 */ /* 0x000fe4000f8e00ff */
[----:B------:R-:W-:Y:S02]  /*0630*/  @P0 IMAD.MOV.U32 R7, RZ, RZ, R2 ;  /* 0x000000ffff070224 */ /* 0x000fe400078e0002 */
[----:B------:R-:W-:Y:S02]  /*0640*/  IMAD.U32 R2, RZ, RZ, UR8 ;  /* 0x00000008ff027e24 */ /* 0x000fe4000f8e00ff */
[----:B------:R-:W-:-:S02]  /*0650*/  @!P4 IMAD.MOV.U32 R6, RZ, RZ, R5 ;  /* 0x000000ffff06c224 */ /* 0x000fc400078e0005 */
[----:B------:R-:W-:Y:S01]  /*0660*/  IMAD.U32 R4, RZ, RZ, UR8 ;  /* 0x00000008ff047e24 */ /* 0x000fe2000f8e00ff */
[----:B------:R-:W-:Y:S02]  /*0670*/  @!P3 MOV R7, R2 ;  /* 0x000000020007b202 */ /* 0x000fe40000000f00 */
[----:B------:R0:W-:Y:S01]  /*0680*/  STL [R1+0x200], R6 ;  /* 0x0002000601007387 */ /* 0x0001e20000100800 */
[----:B------:R0:W2:Y:S03]  /*0690*/  @!UP1 SYNCS.EXCH.64 URZ, [UR16+0x48], UR12 ;  /* 0x0000480c103f95b2 */ /* 0x0000a60008000100 */
[----:B------:R0:W-:Y:S01]  /*06a0*/  STL [R1+0x204], R7 ;  /* 0x0002040701007387 */ /* 0x0001e20000100800 */
[----:B------:R-:W-:Y:S01]  /*06b0*/  NOP ;  /* 0x0000000000007918 */ /* 0x000fe20000000000 */
[----:B--234-:R-:W-:Y:S06]  /*06c0*/  BAR.SYNC.DEFER_BLOCKING 0x0 ;  /* 0x0000000000007b1d */ /* 0x01cfec0000010000 */
[----:B------:R-:W-:Y:S05]  /*06d0*/  @!P1 BRA `(.L_x_3) ;  /* 0x0000019800109947 */ /* 0x000fea0003800000 */
[----:B------:R-:W-:-:S06]  /*06e0*/  UISETP.GT.U32.AND UP0, UPT, UR18, 0x1, UPT ;  /* 0x000000011200788c */ /* 0x000fcc000bf04070 */
[----:B------:R-:W-:-:S13]  /*06f0*/  PLOP3.LUT P0, PT, PT, PT, UP0, 0x80, 0x0 ;  /* 0x000000000000781c */ /* 0x000fda0003f0f008 */
[----:B0-----:R-:W-:Y:S05]  /*0700*/  @P0 EXIT ;  /* 0x000000000000094d */ /* 0x001fea0003800000 */
[----:B------:R-:W-:Y:S01]  /*0710*/  ULDC.64 UR8, c[0x0][0x650] ;  /* 0x0001940000087ab9 */ /* 0x000fe20000000a00 */
[----:B------:R-:W-:Y:S01]  /*0720*/  UMOV UR41, 0xffffffff ;  /* 0xffffffff00297882 */ /* 0x000fe20000000000 */
[----:B------:R-:W-:Y:S01]  /*0730*/  ISETP.GE.U32.AND P0, PT, R7, UR8, PT ;  /* 0x0000000807007c0c */ /* 0x000fe2000bf06070 */
[----:B------:R-:W-:Y:S01]  /*0740*/  UMOV UR42, 0xffffffff ;  /* 0xffffffff002a7882 */ /* 0x000fe20000000000 */
[----:B------:R-:W-:Y:S01]  /*0750*/  UMOV UR43, 0xffffffff ;  /* 0xffffffff002b7882 */ /* 0x000fe20000000000 */
[----:B------:R-:W-:Y:S02]  /*0760*/  PRMT R0, RZ, 0x7610, R0 ;  /* 0x00007610ff007816 */ /* 0x000fe40000000000 */
[----:B------:R-:W-:-:S13]  /*0770*/  ISETP.GE.U32.AND.EX P0, PT, R6, UR9, PT, P0 ;  /* 0x0000000906007c0c */ /* 0x000fda000bf06100 */
[----:B------:R-:W-:Y:S05]  /*0780*/  @P0 BRA `(.L_x_4) ;  /* 0x0000000400800947 */ /* 0x000fea0003800000 */
[----:B------:R-:W-:Y:S01]  /*0790*/  I2FP.F32.U32 R0, UR4 ;  /* 0x0000000400007c45 */ /* 0x000fe20008201000 */
[----:B------:R-:W-:Y:S01]  /*07a0*/  ULDC.64 UR16, c[0x0][0x628] ;  /* 0x00018a0000107ab9 */ /* 0x000fe20000000a00 */
[----:B------:R-:W-:Y:S01]  /*07b0*/  ULDC UR6, c[0x0][0x150] ;  /* 0x0000540000067ab9 */ /* 0x000fe20000000800 */
[----:B------:R-:W-:Y:S01]  /*07c0*/  ISETP.NE.U32.AND P0, PT, RZ, UR16, PT ;  /* 0x00000010ff007c0c */ /* 0x000fe2000bf05070 */
[----:B------:R-:W-:Y:S01]  /*07d0*/  ULDC UR15, c[0x0][0x630] ;  /* 0x00018c00000f7ab9 */ /* 0x000fe20000000800 */
[----:B------:R-:W-:Y:S01]  /*07e0*/  FMUL R0, R0, UR6 ;  /* 0x0000000600007c20 */ /* 0x000fe20008400000 */
[----:B------:R-:W-:Y:S01]  /*07f0*/  R2UR UR18, R7 ;  /* 0x00000000071272ca */ /* 0x000fe200000e0000 */
[----:B------:R-:W-:Y:S01]  /*0800*/  ULDC UR20, c[0x0][0x154] ;  /* 0x0000550000147ab9 */ /* 0x000fe20000000800 */
[----:B------:R-:W-:Y:S01]  /*0810*/  ISETP.NE.AND.EX P0, PT, RZ, UR17, PT, P0 ;  /* 0x00000011ff007c0c */ /* 0x000fe2000bf05300 */
[----:B------:R0:W1:Y:S01]  /*0820*/  F2I.U32.TRUNC.NTZ R2, R0 ;  /* 0x0000000000027305 */ /* 0x000062000020f000 */
[----:B------:R-:W-:-:S02]  /*0830*/  R2UR UR19, R6 ;  /* 0x00000000061372ca */ /* 0x000fc400000e0000 */
[----:B------:R-:W-:Y:S02]  /*0840*/  R2UR UR8, R7 ;  /* 0x00000000070872ca */ /* 0x000fe400000e0000 */
[----:B------:R-:W-:-:S07]  /*0850*/  R2UR UR9, R6 ;  /* 0x00000000060972ca */ /* 0x000fce00000e0000 */
[----:B0-----:R-:W-:Y:S08]  /*0860*/  @!P0 BRA `(.L_x_5) ;  /* 0x0000000000308947 */ /* 0x001ff00003800000 */
[----:B------:R-:W-:Y:S01]  /*0870*/  R2UR UR8, R7 ;  /* 0x00000000070872ca */ /* 0x000fe200000e0000 */
[----:B------:R-:W-:Y:S01]  /*0880*/  ULDC UR6, c[0x0][0x634] ;  /* 0x00018d0000067ab9 */ /* 0x000fe20000000800 */
[----:B------:R-:W-:-:S11]  /*0890*/  R2UR UR14, R6 ;  /* 0x00000000060e72ca */ /* 0x000fd600000e0000 */
[----:B------:R-:W-:-:S04]  /*08a0*/  UIADD3 UR6, UP0, UR8, UR6, URZ ;  /* 0x0000000608067290 */ /* 0x000fc8000ff1e03f */
[----:B------:R-:W-:-:S04]  /*08b0*/  UIADD3.X UR14, URZ, UR14, URZ, UP0, !UPT ;  /* 0x0000000e3f0e7290 */ /* 0x000fc800087fe43f */
[----:B------:R-:W-:-:S04]  /*08c0*/  UIMAD.WIDE.U32 UR8, UR14, UR16, URZ ;  /* 0x000000100e0872a5 */ /* 0x000fc8000f8e003f */
[----:B------:R-:W-:Y:S02]  /*08d0*/  UIMAD.WIDE.U32 UR10, UP0, UR6, UR17, UR8 ;  /* 0x00000011060a72a5 */ /* 0x000fe4000f800008 */
[----:B------:R-:W-:Y:S02]  /*08e0*/  UIMAD.WIDE.U32 UR8, UR6, UR16, URZ ;  /* 0x00000010060872a5 */ /* 0x000fe4000f8e003f */
[----:B------:R-:W-:Y:S02]  /*08f0*/  UIADD3.X UR13, URZ, URZ, URZ, UP0, !UPT ;  /* 0x0000003f3f0d7290 */ /* 0x000fe400087fe43f */
[----:B------:R-:W-:Y:S01]  /*0900*/  UIADD3 URZ, UP0, UR9, UR10, URZ ;  /* 0x0000000a093f7290 */ /* 0x000fe2000ff1e03f */
[----:B------:R-:W-:-:S03]  /*0910*/  UMOV UR12, UR11 ;  /* 0x0000000b000c7c82 */ /* 0x000fc60008000000 */
[----:B------:R-:W-:-:S12]  /*0920*/  UIMAD.WIDE.U32.X UR8, UR14, UR17, UR12, UP0 ;  /* 0x000000110e0872a5 */ /* 0x000fd800080e040c */
.L_x_5:
[----:B------:R-:W-:Y:S01]  /*0930*/  USHF.R.U64 UR43, UR8, UR15, UR9 ;  /* 0x0000000f082b7299 */ /* 0x000fe20008001209 */
[----:B------:R-:W-:Y:S01]  /*0940*/  I2FP.F32.U32 R0, UR7 ;  /* 0x0000000700007c45 */ /* 0x000fe20008201000 */
[----:B------:R-:W-:Y:S01]  /*0950*/  USHF.R.U32.HI UR5, URZ, UR15, UR9 ;  /* 0x0000000f3f057299 */ /* 0x000fe20008011609 */
[----:B-1----:R-:W-:Y:S01]  /*0960*/  R2UR UR12, R2 ;  /* 0x00000000020c72ca */ /* 0x002fe200000e0000 */
[----:B------:R-:W-:Y:S02]  /*0970*/  UIADD3 UR6, UP0, URZ, -UR43, URZ ;  /* 0x8000002b3f067290 */ /* 0x000fe4000ff1e03f */
[----:B------:R-:W-:Y:S01]  /*0980*/  FMUL R0, R0, UR20 ;  /* 0x0000001400007c20 */ /* 0x000fe20008400000 */
[----:B------:R-:W-:Y:S01]  /*0990*/  ULDC.64 UR8, c[0x0][0x620] ;  /* 0x0001880000087ab9 */ /* 0x000fe20000000a00 */
[----:B------:R-:W-:Y:S01]  /*09a0*/  UIADD3.X UR5, URZ, ~UR5, URZ, UP0, !UPT ;  /* 0x800000053f057290 */ /* 0x000fe200087fe43f */
[----:B------:R-:W-:Y:S01]  /*09b0*/  UMOV UR10, UR18 ;  /* 0x00000012000a7c82 */ /* 0x000fe20008000000 */
[----:B------:R-:W-:-:S02]  /*09c0*/  UMOV UR11, UR19 ;  /* 0x00000013000b7c82 */ /* 0x000fc40008000000 */
[----:B------:R-:W-:Y:S01]  /*09d0*/  UIMAD UR5, UR5, UR8, URZ ;  /* 0x00000008050572a4 */ /* 0x000fe2000f8e023f */
[----:B------:R-:W0:Y:S01]  /*09e0*/  F2I.U32.TRUNC.NTZ R0, R0 ;  /* 0x0000000000007305 */ /* 0x000e22000020f000 */
[----:B------:R-:W-:Y:S02]  /*09f0*/  UIMAD.WIDE.U32 UR10, UR6, UR8, UR10 ;  /* 0x00000008060a72a5 */ /* 0x000fe4000f8e000a */
[----:B------:R-:W-:Y:S01]  /*0a00*/  UIMAD UR6, UR6, UR9, UR5 ;  /* 0x00000009060672a4 */ /* 0x000fe2000f8e0205 */
[----:B------:R-:W-:Y:S01]  /*0a10*/  ULDC UR21, c[0x0][0x658] ;  /* 0x0001960000157ab9 */ /* 0x000fe20000000800 */
[----:B------:R-:W-:Y:S02]  /*0a20*/  UMOV UR19, 0xffffffff ;  /* 0xffffffff00137882 */ /* 0x000fe40000000000 */
[----:B------:R-:W-:Y:S01]  /*0a30*/  UIADD3 UR6, UR11, UR6, URZ ;  /* 0x000000060b067290 */ /* 0x000fe2000fffe03f */
[----:B------:R-:W-:Y:S01]  /*0a40*/  ULDC UR15, c[0x0][0x618] ;  /* 0x00018600000f7ab9 */ /* 0x000fe20000000800 */
[----:B------:R-:W-:Y:S01]  /*0a50*/  ULDC.64 UR8, c[0x0][0x640] ;  /* 0x0001900000087ab9 */ /* 0x000fe20000000a00 */
[----:B------:R-:W-:Y:S01]  /*0a60*/  USHF.L.U32 UR11, UR19, UR21, URZ ;  /* 0x00000015130b7299 */ /* 0x000fe2000800063f */
[----:B------:R-:W-:Y:S01]  /*0a70*/  ISETP.NE.U32.AND P0, PT, RZ, UR8, PT ;  /* 0x00000008ff007c0c */ /* 0x000fe2000bf05070 */
[----:B------:R-:W-:-:S02]  /*0a80*/  USHF.R.U64 UR19, UR10, UR15, UR6 ;  /* 0x0000000f0a137299 */ /* 0x000fc40008001206 */
[----:B------:R-:W-:Y:S01]  /*0a90*/  USHF.R.U32.HI UR10, URZ, UR15, UR6 ;  /* 0x0000000f3f0a7299 */ /* 0x000fe20008011606 */
[----:B0-----:R-:W-:Y:S01]  /*0aa0*/  R2UR UR14, R0 ;  /* 0x00000000000e72ca */ /* 0x001fe200000e0000 */
[----:B------:R-:W-:Y:S01]  /*0ab0*/  ULDC UR17, c[0x0][0x608] ;  /* 0x0001820000117ab9 */ /* 0x000fe20000000800 */
[----:B------:R-:W-:Y:S01]  /*0ac0*/  ISETP.NE.AND.EX P0, PT, RZ, UR9, PT, P0 ;  /* 0x00000009ff007c0c */ /* 0x000fe2000bf05300 */
[----:B------:R-:W-:Y:S02]  /*0ad0*/  USHF.R.U64 UR23, UR19, UR17, UR10 ;  /* 0x0000001113177299 */ /* 0x000fe4000800120a */
[----:B------:R-:W-:Y:S01]  /*0ae0*/  USHF.R.U32.HI UR10, URZ, UR17, UR10 ;  /* 0x000000113f0a7299 */ /* 0x000fe2000801160a */
[----:B------:R-:W-:Y:S01]  /*0af0*/  UMOV UR16, 0x1 ;  /* 0x0000000100107882 */ /* 0x000fe20000000000 */
[----:B------:R-:W-:Y:S02]  /*0b00*/  UIADD3 UR12, -UR12, URZ, URZ ;  /* 0x0000003f0c0c7290 */ /* 0x000fe4000fffe13f */
[----:B------:R-:W-:-:S02]  /*0b10*/  USHF.R.U64 UR24, UR23, UR21, UR10 ;  /* 0x0000001517187299 */ /* 0x000fc4000800120a */
[----:B------:R-:W-:Y:S01]  /*0b20*/  USHF.L.U32 UR6, UR16, UR21, URZ ;  /* 0x0000001510067299 */ /* 0x000fe2000800063f */
[----:B------:R-:W-:Y:S01]  /*0b30*/  ULDC UR13, c[0x0][0x144] ;  /* 0x00005100000d7ab9 */ /* 0x000fe20000000800 */
[----:B------:R-:W-:Y:S01]  /*0b40*/  ULDC UR5, c[0x0][0x600] ;  /* 0x0001800000057ab9 */ /* 0x000fe20000000800 */
[----:B------:R-:W-:Y:S02]  /*0b50*/  ULOP3.LUT UR16, URZ, UR11, URZ, 0x33, !UPT ;  /* 0x0000000b3f107292 */ /* 0x000fe4000f8e333f */
[----:B------:R-:W-:Y:S02]  /*0b60*/  USHF.R.U32.HI UR11, URZ, UR21, UR10 ;  /* 0x000000153f0b7299 */ /* 0x000fe4000801160a */
[----:B------:R-:W-:Y:S02]  /*0b70*/  UIADD3 UR18, UR5, -0x1, URZ ;  /* 0xffffffff05127890 */ /* 0x000fe4000fffe03f */
[----:B------:R-:W-:Y:S02]  /*0b80*/  UIADD3 UR20, -UR14, URZ, URZ ;  /* 0x0000003f0e147290 */ /* 0x000fe4000fffe13f */
[----:B------:R-:W-:Y:S01]  /*0b90*/  UIMAD UR4, UR13, UR12, UR4 ;  /* 0x0000000c0d0472a4 */ /* 0x000fe2000f8e0204 */
[----:B------:R-:W-:Y:S01]  /*0ba0*/  ULDC UR25, c[0x0][0x148] ;  /* 0x0000520000197ab9 */ /* 0x000fe20000000800 */
[----:B------:R-:W-:Y:S01]  /*0bb0*/  ULDC UR21, c[0x0][0x648] ;  /* 0x0001920000157ab9 */ /* 0x000fe20000000800 */
[----:B------:R-:W-:Y:S01]  /*0bc0*/  ULDC UR22, c[0x0][0x638] ;  /* 0x00018e0000167ab9 */ /* 0x000fe20000000800 */
[----:B------:R-:W-:Y:S01]  /*0bd0*/  UMOV UR10, UR24 ;  /* 0x00000018000a7c82 */ /* 0x000fe20008000000 */
[----:B------:R-:W-:Y:S07]  /*0be0*/  @!P0 BRA `(.L_x_6) ;  /* 0x0000000000308947 */ /* 0x000fee0003800000 */
[----:B------:R-:W-:Y:S02]  /*0bf0*/  ULDC UR14, c[0x0][0x64c] ;  /* 0x00019300000e7ab9 */ /* 0x000fe40000000800 */
        /* <DEDUP_REMOVED lines=8> */
[----:B------:R-:W-:-:S07]  /*0c80*/  UIMAD.WIDE.U32.X UR8, UR17, UR9, UR14, UP0 ;  /* 0x00000009110872a5 */ /* 0x000fce00080e040e */
[----:B------:R-:W-:Y:S01]  /*0c90*/  UMOV UR10, UR8 ;  /* 0x00000008000a7c82 */ /* 0x000fe20008000000 */
[----:B------:R-:W-:-:S05]  /*0ca0*/  UMOV UR11, UR9 ;  /* 0x00000009000b7c82 */ /* 0x000fca0008000000 */
.L_x_6:
[----:B------:R-:W-:Y:S01]  /*0cb0*/  UISETP.NE.AND UP0, UPT, UR45, URZ, UPT ;  /* 0x0000003f2d00728c */ /* 0x000fe2000bf05270 */
[----:B------:R-:W-:Y:S01]  /*0cc0*/  IMAD.MOV.U32 R0, RZ, RZ, 0x1 ;  /* 0x00000001ff007424 */ /* 0x000fe200078e00ff */
[----:B------:R-:W-:Y:S02]  /*0cd0*/  USHF.R.U64 UR8, UR10, UR21, UR11 ;  /* 0x000000150a087299 */ /* 0x000fe4000800120b */
[----:B------:R-:W-:Y:S02]  /*0ce0*/  ULOP3.LUT UR16, UR23, UR16, URZ, 0xc0, !UPT ;  /* 0x0000001017107292 */ /* 0x000fe4000f8ec03f */
[----:B------:R-:W-:Y:S02]  /*0cf0*/  ULOP3.LUT UR18, UR19, UR18, URZ, 0xc0, !UPT ;  /* 0x0000001213127292 */ /* 0x000fe4000f8ec03f */
[----:B------:R-:W-:-:S03]  /*0d00*/  UIMAD UR16, UR6, UR8, UR16 ;  /* 0x00000008061072a4 */ /* 0x000fc6000f8e0210 */
[----:B------:R-:W-:Y:S02]  /*0d10*/  @UP0 UIMAD UR4, UR25, UR20, UR7 ;  /* 0x00000014190402a4 */ /* 0x000fe4000f8e0207 */
[----:B------:R-:W-:-:S04]  /*0d20*/  UIADD3 UR7, -UR8, URZ, URZ ;  /* 0x0000003f08077290 */ /* 0x000fc8000fffe13f */
[----:B------:R-:W-:-:S03]  /*0d30*/  UIMAD UR6, UR7, UR22, UR24 ;  /* 0x00000016070672a4 */ /* 0x000fc6000f8e0218 */
[----:B------:R-:W-:Y:S01]  /*0d40*/  ULDC UR7, c[0x0][0x610] ;  /* 0x0001840000077ab9 */ /* 0x000fe20000000800 */
[----:B------:R-:W-:Y:S02]  /*0d50*/  UIMAD UR6, UR6, UR5, UR18 ;  /* 0x00000005060672a4 */ /* 0x000fe4000f8e0212 */
[----:B------:R-:W-:-:S04]  /*0d60*/  UIMAD UR4, UR16, UR7, UR4 ;  /* 0x00000007100472a4 */ /* 0x000fc8000f8e0204 */
[----:B------:R-:W-:Y:S02]  /*0d70*/  USEL UR42, UR6, UR4, !UP0 ;  /* 0x00000004062a7287 */ /* 0x000fe4000c000000 */
[----:B------:R-:W-:-:S12]  /*0d80*/  USEL UR41, UR4, UR6, !UP0 ;  /* 0x0000000604297287 */ /* 0x000fd8000c000000 */
.L_x_4:
[----:B------:R-:W-:-:S08]  /*0d90*/  NOP ;  /* 0x0000000000007918 */ /* 0x000fd00000000000 */
[----:B------:R-:W0:Y:S02]  /*0da0*/  USETMAXREG.TRY_ALLOC.CTAPOOL UP0, 0xf0 ;  /* 0x000000f0000079c8 */ /* 0x000e240008000600 */
[----:B0-----:R-:W-:-:S13]  /*0db0*/  PLOP3.LUT P0, PT, PT, PT, UP0, 0x80, 0x0 ;  /* 0x000000000000781c */ /* 0x001fda0003f0f008 */
[----:B------:R-:W-:Y:S05]  /*0dc0*/  @!P0 BRA `(.L_x_4) ;  /* 0xfffffffc00f08947 */ /* 0x000fea000383ffff */
[----:B------:R-:W-:Y:S01]  /*0dd0*/  ULDC.64 UR4, c[0x0][0x598] ;  /* 0x0001660000047ab9 */ /* 0x000fe20000000a00 */
[----:B------:R-:W-:Y:S01]  /*0de0*/  ULDC.64 UR36, c[0x0][0x208] ;  /* 0x0000820000247ab9 */ /* 0x000fe20000000a00 */
[----:B------:R-:W-:-:S04]  /*0df0*/  ISETP.NE.U32.AND P0, PT, RZ, UR4, PT ;  /* 0x00000004ff007c0c */ /* 0x000fc8000bf05070 */
[----:B------:R-:W-:-:S13]  /*0e00*/  ISETP.NE.AND.EX P0, PT, RZ, UR5, PT, P0 ;  /* 0x00000005ff007c0c */ /* 0x000fda000bf05300 */
[----:B------:R-:W-:Y:S05]  /*0e10*/  @!P0 BRA `(.L_x_7) ;  /* 0x00000000001c8947 */ /* 0x000fea0003800000 */
[----:B------:R-:W0:Y:S02]  /*0e20*/  LDC.64 R2, c[0x0][0x598] ;  /* 0x00016600ff027b82 */ /* 0x000e240000000a00 */
[----:B0-----:R-:W2:Y:S02]  /*0e30*/  LDG.E.64 R2, desc[UR36][R2.64] ;  /* 0x0000002402027981 */ /* 0x001ea4000c1e1b00 */
[----:B--2---:R-:W-:-:S04]  /*0e40*/  ISETP.NE.U32.AND P0, PT, R2, RZ, PT ;  /* 0x000000ff0200720c */ /* 0x004fc80003f05070 */
[----:B------:R-:W-:-:S13]  /*0e50*/  ISETP.NE.AND.EX P0, PT, R3, RZ, PT, P0 ;  /* 0x000000ff0300720c */ /* 0x000fda0003f05300 */
[----:B------:R-:W-:Y:S05]  /*0e60*/  @!P0 BRA `(.L_x_7) ;  /* 0x0000000000088947 */ /* 0x000fea0003800000 */
[----:B------:R0:W5:Y:S01]  /*0e70*/  LD.E R2, desc[UR36][R2.64] ;  /* 0x0000002402027980 */ /* 0x000162000c101900 */
[----:B------:R-:W-:Y:S05]  /*0e80*/  BRA `(.L_x_8) ;  /* 0x0000000000247947 */ /* 0x000fea0003800000 */
.L_x_7:
[----:B------:R-:W-:Y:S02]  /*0e90*/  ULDC.64 UR4, c[0x0][0x588] ;  /* 0x0001620000047ab9 */ /* 0x000fe40000000a00 */
[----:B------:R-:W-:-:S04]  /*0ea0*/  ISETP.NE.U32.AND P0, PT, RZ, UR4, PT ;  /* 0x00000004ff007c0c */ /* 0x000fc8000bf05070 */
[----:B------:R-:W-:-:S13]  /*0eb0*/  ISETP.NE.AND.EX P0, PT, RZ, UR5, PT, P0 ;  /* 0x00000005ff007c0c */ /* 0x000fda000bf05300 */
[----:B------:R-:W-:Y:S05]  /*0ec0*/  @!P0 BRA `(.L_x_9) ;  /* 0x00000000000c8947 */ /* 0x000fea0003800000 */
[----:B------:R-:W0:Y:S02]  /*0ed0*/  LDC.64 R2, c[0x0][0x588] ;  /* 0x00016200ff027b82 */ /* 0x000e240000000a00 */
[----:B0-----:R1:W5:Y:S01]  /*0ee0*/  LDG.E R2, desc[UR36][R2.64] ;  /* 0x0000002402027981 */ /* 0x001362000c1e1900 */
[----:B------:R-:W-:Y:S05]  /*0ef0*/  BRA `(.L_x_8) ;  /* 0x0000000000087947 */ /* 0x000fea0003800000 */
.L_x_9:
[----:B------:R-:W-:Y:S02]  /*0f00*/  ULDC UR4, c[0x0][0x580] ;  /* 0x0001600000047ab9 */ /* 0x000fe40000000800 */
[----:B------:R-:W-:-:S07]  /*0f10*/  IMAD.U32 R2, RZ, RZ, UR4 ;  /* 0x00000004ff027e24 */ /* 0x000fce000f8e00ff */
.L_x_8:
[----:B------:R-:W-:Y:S02]  /*0f20*/  ULDC.64 UR4, c[0x0][0x5a0] ;  /* 0x0001680000047ab9 */ /* 0x000fe40000000a00 */
[----:B------:R-:W-:-:S04]  /*0f30*/  ISETP.NE.U32.AND P0, PT, RZ, UR4, PT ;  /* 0x00000004ff007c0c */ /* 0x000fc8000bf05070 */
[----:B------:R-:W-:-:S13]  /*0f40*/  ISETP.NE.AND.EX P0, PT, RZ, UR5, PT, P0 ;  /* 0x00000005ff007c0c */ /* 0x000fda000bf05300 */
[----:B------:R-:W-:Y:S05]  /*0f50*/  @!P0 BRA `(.L_x_10) ;  /* 0x00000000001c8947 */ /* 0x000fea0003800000 */
[----:B------:R-:W2:Y:S02]  /*0f60*/  LDC.64 R4, c[0x0][0x5a0] ;  /* 0x00016800ff047b82 */ /* 0x000ea40000000a00 */
[----:B--2---:R-:W2:Y:S02]  /*0f70*/  LDG.E.64 R4, desc[UR36][R4.64] ;  /* 0x0000002404047981 */ /* 0x004ea4000c1e1b00 */
[----:B--2---:R-:W-:-:S04]  /*0f80*/  ISETP.NE.U32.AND P0, PT, R4, RZ, PT ;  /* 0x000000ff0400720c */ /* 0x004fc80003f05070 */
[----:B------:R-:W-:-:S13]  /*0f90*/  ISETP.NE.AND.EX P0, PT, R5, RZ, PT, P0 ;  /* 0x000000ff0500720c */ /* 0x000fda0003f05300 */
[----:B------:R-:W-:Y:S05]  /*0fa0*/  @!P0 BRA `(.L_x_10) ;  /* 0x0000000000088947 */ /* 0x000fea0003800000 */
[----:B------:R2:W5:Y:S01]  /*0fb0*/  LD.E R16, desc[UR36][R4.64] ;  /* 0x0000002404107980 */ /* 0x000562000c101900 */
[----:B------:R-:W-:Y:S05]  /*0fc0*/  BRA `(.L_x_11) ;  /* 0x0000000000247947 */ /* 0x000fea0003800000 */
.L_x_10:
[----:B------:R-:W-:Y:S02]  /*0fd0*/  ULDC.64 UR4, c[0x0][0x590] ;  /* 0x0001640000047ab9 */ /* 0x000fe40000000a00 */
[----:B------:R-:W-:-:S04]  /*0fe0*/  ISETP.NE.U32.AND P0, PT, RZ, UR4, PT ;  /* 0x00000004ff007c0c */ /* 0x000fc8000bf05070 */
[----:B------:R-:W-:-:S13]  /*0ff0*/  ISETP.NE.AND.EX P0, PT, RZ, UR5, PT, P0 ;  /* 0x00000005ff007c0c */ /* 0x000fda000bf05300 */
[----:B------:R-:W-:Y:S05]  /*1000*/  @!P0 BRA `(.L_x_12) ;  /* 0x00000000000c8947 */ /* 0x000fea0003800000 */
[----:B------:R-:W2:Y:S02]  /*1010*/  LDC.64 R16, c[0x0][0x590] ;  /* 0x00016400ff107b82 */ /* 0x000ea40000000a00 */
[----:B--2---:R3:W5:Y:S01]  /*1020*/  LDG.E R16, desc[UR36][R16.64] ;  /* 0x0000002410107981 */ /* 0x004762000c1e1900 */
[----:B------:R-:W-:Y:S05]  /*1030*/  BRA `(.L_x_11) ;  /* 0x0000000000087947 */ /* 0x000fea0003800000 */
.L_x_12:
[----:B------:R-:W-:Y:S02]  /*1040*/  ULDC UR4, c[0x0][0x584] ;  /* 0x0001610000047ab9 */ /* 0x000fe40000000800 */
[----:B------:R-:W-:-:S07]  /*1050*/  IMAD.U32 R16, RZ, RZ, UR4 ;  /* 0x00000004ff107e24 */ /* 0x000fce000f8e00ff */
.L_x_11:
[----:B------:R-:W-:-:S13]  /*1060*/  LOP3.LUT P0, RZ, R0, 0xff, RZ, 0xc0, !PT ;  /* 0x000000ff00ff7812 */ /* 0x000fda000780c0ff */
[----:B------:R-:W-:Y:S05]  /*1070*/  @!P0 EXIT ;  /* 0x000000000000894d */ /* 0x000fea0003800000 */
[----:B------:R-:W-:Y:S01]  /*1080*/  ULDC UR4, c[0x0][0x28c] ;  /* 0x0000a30000047ab9 */ /* 0x000fe20000000800 */
[----:B------:R-:W-:Y:S01]  /*1090*/  UMOV UR38, URZ ;  /* 0x0000003f00267c82 */ /* 0x000fe20008000000 */
[----:B------:R-:W-:Y:S01]  /*10a0*/  UIADD3 UR4, UR4, 0x3f, URZ ;  /* 0x0000003f04047890 */ /* 0x000fe2000fffe03f */
[----:B------:R-:W-:-:S03]  /*10b0*/  UMOV UR39, URZ ;  /* 0x0000003f00277c82 */ /* 0x000fc60008000000 */
[----:B------:R-:W-:-:S04]  /*10c0*/  USHF.R.S32.HI UR5, URZ, 0x1f, UR4 ;  /* 0x0000001f3f057899 */ /* 0x000fc80008011404 */
[----:B------:R-:W-:-:S04]  /*10d0*/  ULEA.HI UR5, UR5, UR4, URZ, 0x6 ;  /* 0x0000000405057291 */ /* 0x000fc8000f8f303f */
[----:B------:R-:W-:-:S12]  /*10e0*/  USHF.R.S32.HI UR44, URZ, 0x6, UR5 ;  /* 0x000000063f2c7899 */ /* 0x000fd80008011405 */
.L_x_540:
[----:B------:R-:W4:Y:S01]  /*10f0*/  S2R R0, SR_TID.X ;  /* 0x0000000000007919 */ /* 0x000f220000002100 */
[----:B------:R-:W0:Y:S01]  /*1100*/  S2UR UR6, SR_CgaCtaId ;  /* 0x00000000000679c3 */ /* 0x000e220000008800 */
[----:B------:R-:W-:Y:S02]  /*1110*/  UMOV UR46, 0x400 ;  /* 0x00000400002e7882 */ /* 0x000fe40000000000 */
[----:B0-----:R-:W-:Y:S01]  /*1120*/  ULEA UR46, UR6, UR46, 0x18 ;  /* 0x0000002e062e7291 */ /* 0x001fe2000f8ec03f */
[----:B----4-:R-:W-:-:S04]  /*1130*/  LOP3.LUT R0, R0, 0x80, RZ, 0xc0, !PT ;  /* 0x0000008000007812 */ /* 0x010fc800078ec0ff */
[----:B------:R-:W-:-:S06]  /*1140*/  SHF.R.U32.HI R0, RZ, 0x7, R0 ;  /* 0x00000007ff007819 */ /* 0x000fcc0000011600 */
[----:B------:R-:W0:Y:S02]  /*1150*/  SHFL.IDX PT, R0, R0, RZ, 0x1f ;  /* 0x00001fff00007589 */ /* 0x000e2400000e0000 */
[----:B0-----:R-:W-:-:S13]  /*1160*/  R2UR UR4, R0 ;  /* 0x00000000000472ca */ /* 0x001fda00000e0000 */
[----:B------:R-:W-:-:S04]  /*1170*/  ULEA.HI UR5, UR4, UR4, URZ, 0x1 ;  /* 0x0000000404057291 */ /* 0x000fc8000f8f083f */
[----:B------:R-:W-:-:S04]  /*1180*/  ULOP3.LUT UR5, UR5, 0x7fffe, URZ, 0xc0, !UPT ;  /* 0x0007fffe05057892 */ /* 0x000fc8000f8ec03f */
[----:B------:R-:W-:-:S03]  /*1190*/  UIADD3 UR5, UR4, -UR5, URZ ;  /* 0x8000000504057290 */ /* 0x000fc6000fffe03f */
[----:B------:R-:W-:Y:S01]  /*11a0*/  ULDC UR4, c[0x0][0x28c] ;  /* 0x0000a30000047ab9 */ /* 0x000fe20000000800 */
[----:B------:R-:W-:Y:S01]  /*11b0*/  ULEA UR5, UR5, UR46, 0xd ;  /* 0x0000002e05057291 */ /* 0x000fe2000f8e683f */
[----:B------:R-:W-:-:S03]  /*11c0*/  ISETP.LT.AND P0, PT, RZ, UR4, PT ;  /* 0x00000004ff007c0c */ /* 0x000fc6000bf01270 */
[----:B------:R-:W-:-:S04]  /*11d0*/  UIADD3 UR5, UR5, 0x100, URZ ;  /* 0x0000010005057890 */ /* 0x000fc8000fffe03f */
[----:B------:R-:W-:-:S04]  /*11e0*/  USHF.R.U32.HI UR5, URZ, 0x4, UR5 ;  /* 0x000000043f057899 */ /* 0x000fc80008011605 */
[----:B------:R-:W-:Y:S02]  /*11f0*/  ULOP3.LUT UR47, UR5, 0x3fff, URZ, 0xc0, !UPT ;  /* 0x00003fff052f7892 */ /* 0x000fe4000f8ec03f */
[----:B-1-3--:R-:W-:Y:S10]  /*1200*/  @P0 BRA `(.L_x_13) ;  /* 0x0000000000400947 */ /* 0x00aff40003800000 */
[----:B------:R-:W-:Y:S01]  /*1210*/  MOV R0, 0x0 ;  /* 0x0000000000007802 */ /* 0x000fe20000000f00 */
[----:B------:R-:W-:Y:S01]  /*1220*/  ULDC.64 UR4, c[0x4][0x68] ;  /* 0x01001a0000047ab9 */ /* 0x000fe20000000a00 */
[----:B------:R-:W-:Y:S01]  /*1230*/  ULDC.64 UR6, c[0x4][0x8] ;  /* 0x0100020000067ab9 */ /* 0x000fe20000000a00 */
[----:B--2---:R-:W-:Y:S01]  /*1240*/  MOV R4, UR4 ;  /* 0x0000000400047c02 */ /* 0x004fe20008000f00 */
[----:B------:R0:W2:Y:S01]  /*1250*/  LDC.64 R14, c[0x4][R0] ;  /* 0x01000000000e7b82 */ /* 0x0000a20000000a00 */
[----:B------:R-:W-:Y:S01]  /*1260*/  IMAD.U32 R5, RZ, RZ, UR5 ;  /* 0x00000005ff057e24 */ /* 0x000fe2000f8e00ff */
[----:B------:R-:W-:Y:S01]  /*1270*/  ULDC.64 UR4, c[0x4][0x70] ;  /* 0x01001c0000047ab9 */ /* 0x000fe20000000a00 */
[----:B------:R-:W-:Y:S01]  /*1280*/  IMAD.U32 R10, RZ, RZ, UR6 ;  /* 0x00000006ff0a7e24 */ /* 0x000fe2000f8e00ff */
[----:B------:R-:W-:Y:S01]  /*1290*/  MOV R11, UR7 ;  /* 0x00000007000b7c02 */ /* 0x000fe20008000f00 */
[----:B------:R-:W-:Y:S02]  /*12a0*/  IMAD.U32 R6, RZ, RZ, UR4 ;  /* 0x00000004ff067e24 */ /* 0x000fe4000f8e00ff */
[----:B------:R-:W-:-:S02]  /*12b0*/  IMAD.U32 R7, RZ, RZ, UR5 ;  /* 0x00000005ff077e24 */ /* 0x000fc4000f8e00ff */
[----:B------:R-:W-:Y:S02]  /*12c0*/  IMAD.MOV.U32 R8, RZ, RZ, 0x1e1 ;  /* 0x000001e1ff087424 */ /* 0x000fe400078e00ff */
[----:B------:R-:W-:Y:S02]  /*12d0*/  IMAD.MOV.U32 R12, RZ, RZ, 0x1 ;  /* 0x00000001ff0c7424 */ /* 0x000fe400078e00ff */
[----:B0-----:R-:W-:-:S07]  /*12e0*/  IMAD.MOV.U32 R13, RZ, RZ, RZ ;  /* 0x000000ffff0d7224 */ /* 0x001fce00078e00ff */
[----:B------:R-:W-:-:S07]  /*12f0*/  LEPC R20, `(.L_x_13) ;  /* 0x000000001014794e */ /* 0x000fce0000000000 */
[----:B-123-5:R-:W-:Y:S05]  /*1300*/  CALL.ABS.NOINC R14 ;  /* 0x000000000e007343 */ /* 0x02efea0003c00000 */
.L_x_13:
[----:B------:R-:W-:-:S06]  /*1310*/  ULOP3.LUT UR4, UR40, 0x1, URZ, 0xfc, !UPT ;  /* 0x0000000128047892 */ /* 0x000fcc000f8efc3f */
[----:B------:R-:W-:-:S05]  /*1320*/  IMAD.U32 R0, RZ, RZ, UR4 ;  /* 0x00000004ff007e24 */ /* 0x000fca000f8e00ff */
[----:B------:R-:W-:-:S13]  /*1330*/  ISETP.NE.AND P0, PT, R0, 0x3, PT ;  /* 0x000000030000780c */ /* 0x000fda0003f05270 */
[----:B------:R-:W-:Y:S05]  /*1340*/  @!P0 BRA `(.L_x_14) ;  /* 0x0000000000048947 */ /* 0x000fea0003800000 */
[----:B------:R-:W-:Y:S01]  /*1350*/  BPT.TRAP 0x1 ;  /* 0x000000040000795c */ /* 0x000fe20000300000 */
.L_x_14:
[----:B------:R-:W-:Y:S01]  /*1360*/  IMAD.U32 R0, RZ, RZ, UR38 ;  /* 0x00000026ff007e24 */ /* 0x000fe2000f8e00ff */
[----:B-1----:R-:W-:-:S04]  /*1370*/  MOV R3, UR39 ;  /* 0x0000002700037c02 */ /* 0x002fc80008000f00 */
[----:B------:R-:W-:Y:S02]  /*1380*/  LEA R3, R3, UR46, 0x3 ;  /* 0x0000002e03037c11 */ /* 0x000fe4000f8e18ff */
[----:B------:R-:W-:-:S04]  /*1390*/  SHF.L.U32 R0, R0, 0x1f, RZ ;  /* 0x0000001f00007819 */ /* 0x000fc800000006ff */
[----:B------:R0:W1:Y:S01]  /*13a0*/  SYNCS.PHASECHK.TRANS64.TRYWAIT P1, [R3+URZ], R0 ;  /* 0x00000000030075a7 */ /* 0x000062000802017f */
[----:B------:R-:W-:Y:S05]  /*13b0*/  @!P0 BRA `(.L_x_15) ;  /* 0x0000000000048947 */ /* 0x000fea0003800000 */
[----:B------:R-:W-:Y:S01]  /*13c0*/  BPT.TRAP 0x1 ;  /* 0x000000040000795c */ /* 0x000fe20000300000 */
.L_x_15:
[----:B-1----:R-:W-:Y:S05]  /*13d0*/  @P1 BRA `(.L_x_16) ;  /* 0x0000000000081947 */ /* 0x002fea0003800000 */
[----:B------:R-:W1:Y:S02]  /*13e0*/  SYNCS.PHASECHK.TRANS64.TRYWAIT P1, [R3+URZ], R0 ;  /* 0x00000000030075a7 */ /* 0x000e64000802017f */
[----:B-1----:R-:W-:Y:S05]  /*13f0*/  @!P1 BRA `(.L_x_17) ;  /* 0x000001a000989947 */ /* 0x002fea0003800000 */
.L_x_16:
[----:B------:R-:W-:-:S04]  /*1400*/  UISETP.LT.AND UP0, UPT, UR44, 0x1, UPT ;  /* 0x000000012c00788c */ /* 0x000fc8000bf01270 */
[----:B------:R-:W-:-:S04]  /*1410*/  USEL UR4, UR44, 0x1, UP0 ;  /* 0x000000012c047887 */ /* 0x000fc80008000000 */
[----:B------:R-:W-:-:S06]  /*1420*/  UIADD3 UR4, UR44, -UR4, URZ ;  /* 0x800000042c047290 */ /* 0x000fcc000fffe03f */
[----:B01----:R-:W-:Y:S02]  /*1430*/  IMAD.U32 R0, RZ, RZ, UR4 ;  /* 0x00000004ff007e24 */ /* 0x003fe4000f8e00ff */
[----:B------:R-:W-:Y:S01]  /*1440*/  IMAD.U32 R3, RZ, RZ, UR4 ;  /* 0x00000004ff037e24 */ /* 0x000fe2000f8e00ff */
[----:B------:R-:W-:Y:S05]  /*1450*/  WARPSYNC.ALL ;  /* 0x0000000000007948 */ /* 0x000fea0003800000 */
[----:B------:R-:W-:Y:S01]  /*1460*/  ISETP.GE.AND P1, PT, R0, 0x1, PT ;  /* 0x000000010000780c */ /* 0x000fe20003f26270 */
[----:B------:R-:W-:Y:S01]  /*1470*/  UIADD3 UR46, UR46, 0x18100, URZ ;  /* 0x000181002e2e7890 */ /* 0x000fe2000fffe03f */
[----:B------:R-:W-:Y:S01]  /*1480*/  WARPGROUP.ARRIVE ;  /* 0x00000000000079c5 */ /* 0x000fe20000000000 */
[----:B------:R-:W-:Y:S01]  /*1490*/  ULOP3.LUT UR4, UR47, 0x10000, URZ, 0xfc, !UPT ;  /* 0x000100002f047892 */ /* 0x000fe2000f8efc3f */
[----:B-----5:R0:W-:Y:S01]  /*14a0*/  STL [R1+0x2c4], R16 ;  /* 0x0002c41001007387 */ /* 0x0201e20000100800 */
[----:B------:R-:W-:-:S02]  /*14b0*/  USHF.R.U32.HI UR46, URZ, 0x4, UR46 ;  /* 0x000000043f2e7899 */ /* 0x000fc4000801162e */
[----:B------:R-:W-:Y:S01]  /*14c0*/  ULEA UR6, UR39, UR4, 0xb ;  /* 0x0000000427067291 */ /* 0x000fe2000f8e583f */
[----:B------:R1:W-:Y:S01]  /*14d0*/  STL [R1+0x2c0], R3 ;  /* 0x0002c00301007387 */ /* 0x0003e20000100800 */
[----:B------:R-:W-:Y:S01]  /*14e0*/  ULOP3.LUT UR5, UR46, 0x3fff, URZ, 0xc0, !UPT ;  /* 0x00003fff2e057892 */ /* 0x000fe2000f8ec03f */
[----:B------:R-:W-:Y:S01]  /*14f0*/  UMOV UR9, 0x40000040 ;  /* 0x4000004000097882 */ /* 0x000fe20000000000 */
[----:B------:R-:W-:Y:S02]  /*1500*/  UMOV UR11, 0x40000040 ;  /* 0x40000040000b7882 */ /* 0x000fe40000000000 */
[----:B------:R-:W-:Y:S01]  /*1510*/  ULOP3.LUT UR5, UR5, 0x10000, URZ, 0xfc, !UPT ;  /* 0x0001000005057892 */ /* 0x000fe2000f8efc3f */
[----:B------:R4:W-:Y:S01]  /*1520*/  STL [R1+0x2bc], R2 ;  /* 0x0002bc0201007387 */ /* 0x0009e20000100800 */
[----:B------:R-:W-:Y:S02]  /*1530*/  UMOV UR8, UR6 ;  /* 0x0000000600087c82 */ /* 0x000fe40008000000 */
[----:B------:R-:W-:-:S07]  /*1540*/  ULEA UR7, UR39, UR5, 0xb ;  /* 0x0000000527077291 */ /* 0x000fce000f8e583f */
[----:B------:R-:W-:Y:S02]  /*1550*/  UMOV UR10, UR7 ;  /* 0x00000007000a7c82 */ /* 0x000fe40008000000 */
[----:B------:R-:W-:Y:S01]  /*1560*/  HGMMA.64x256x16.F32.BF16 R24, gdesc[UR8], RZ, !UPT, gsb0 ;  /* 0x03e00000081879f0 */ /* 0x000fe2000c0018ff */
[----:B------:R-:W-:Y:S01]  /*1570*/  UIADD3 UR8, UR6, 0x400, URZ ;  /* 0x0000040006087890 */ /* 0x000fe2000fffe03f */
[----:B------:R-:W-:Y:S01]  /*1580*/  UMOV UR9, 0x40000040 ;  /* 0x4000004000097882 */ /* 0x000fe20000000000 */
[----:B------:R-:W-:Y:S02]  /*1590*/  WARPGROUP.DEPBAR.LE gsb0, 0x0 ;  /* 0x00008000000079c5 */ /* 0x000fe40000010000 */
[----:B------:R-:W-:Y:S01]  /*15a0*/  STL.64 [R1], R24 ;  /* 0x0000001801007387 */ /* 0x000fe20000100a00 */
[----:B------:R-:W-:Y:S01]  /*15b0*/  IMAD.MOV.U32 R235, RZ, RZ, R46 ;  /* 0x000000ffffeb7224 */ /* 0x000fe200078e002e */
[----:B------:R-:W-:Y:S01]  /*15c0*/  MOV R234, R47 ;  /* 0x0000002f00ea7202 */ /* 0x000fe20000000f00 */
[----:B------:R-:W-:Y:S01]  /*15d0*/  IMAD.MOV.U32 R233, RZ, RZ, R48 ;  /* 0x000000ffffe97224 */ /* 0x000fe200078e0030 */
[----:B------:R-:W-:Y:S01]  /*15e0*/  STL.64 [R1+0x8], R26 ;  /* 0x0000081a01007387 */ /* 0x000fe20000100a00 */
        /* <DEDUP_REMOVED lines=55> */
[----:B--2---:R-:W-:Y:S01]  /*1960*/  MOV R5, R147 ;  /* 0x0000009300057202 */ /* 0x004fe20000000f00 */
[----:B------:R-:W-:Y:S01]  /*1970*/  IMAD.MOV.U32 R168, RZ, RZ, R84 ;  /* 0x000000ffffa87224 */ /* 0x000fe200078e0054 */
[----:B------:R2:W-:Y:S01]  /*1980*/  STL.64 [R1+0x50], R44 ;  /* 0x0000502c01007387 */ /* 0x0005e20000100a00 */
[----:B------:R-:W-:-:S02]  /*1990*/  IMAD.MOV.U32 R169, RZ, RZ, R85 ;  /* 0x000000ffffa97224 */ /* 0x000fc400078e0055 */
[----:B------:R-:W-:Y:S01]  /*19a0*/  IMAD.MOV.U32 R170, RZ, RZ, R86 ;  /* 0x000000ffffaa7224 */ /* 0x000fe200078e0056 */
[----:B------:R-:W-:Y:S01]  /*19b0*/  STL [R1+0x578], R160 ;  /* 0x000578a001007387 */ /* 0x000fe20000100800 */
[----:B------:R-:W-:Y:S02]  /*19c0*/  IMAD.MOV.U32 R172, RZ, RZ, R88 ;  /* 0x000000ffffac7224 */ /* 0x000fe400078e0058 */
[----:B------:R-:W-:Y:S02]  /*19d0*/  IMAD.MOV.U32 R173, RZ, RZ, R89 ;  /* 0x000000ffffad7224 */ /* 0x000fe400078e0059 */
[----:B------:R-:W-:Y:S02]  /*19e0*/  IMAD.MOV.U32 R174, RZ, RZ, R90 ;  /* 0x000000ffffae7224 */ /* 0x000fe400078e005a */
[----:B------:R-:W-:Y:S02]  /*19f0*/  IMAD.MOV.U32 R175, RZ, RZ, R91 ;  /* 0x000000ffffaf7224 */ /* 0x000fe400078e005b */
[----:B------:R-:W-:-:S02]  /*1a00*/  IMAD.MOV.U32 R177, RZ, RZ, R93 ;  /* 0x000000ffffb17224 */ /* 0x000fc400078e005d */
[----:B------:R-:W-:Y:S02]  /*1a10*/  IMAD.MOV.U32 R178, RZ, RZ, R94 ;  /* 0x000000ffffb27224 */ /* 0x000fe400078e005e */
        /* <DEDUP_REMOVED lines=32> */
[----:B---3--:R-:W-:Y:S02]  /*1c20*/  IMAD.MOV.U32 R17, RZ, RZ, R135 ;  /* 0x000000ffff117224 */ /* 0x008fe400078e0087 */
[----:B0-----:R-:W-:Y:S02]  /*1c30*/  IMAD.MOV.U32 R16, RZ, RZ, R136 ;  /* 0x000000ffff107224 */ /* 0x001fe400078e0088 */
        /* <DEDUP_REMOVED lines=9> */
[----:B-1----:R-:W-:Y:S02]  /*1cd0*/  IMAD.MOV.U32 R3, RZ, RZ, R149 ;  /* 0x000000ffff037224 */ /* 0x002fe400078e0095 */
[----:B----4-:R-:W-:Y:S02]  /*1ce0*/  IMAD.MOV.U32 R2, RZ, RZ, R150 ;  /* 0x000000ffff027224 */ /* 0x010fe400078e0096 */
[----:B------:R-:W-:Y:S02]  /*1cf0*/  IMAD.MOV.U32 R0, RZ, RZ, R151 ;  /* 0x000000ffff007224 */ /* 0x000fe400078e0097 */
[----:B--2---:R-:W-:-:S06]  /*1d00*/  WARPGROUP.ARRIVE ;  /* 0x00000000000079c5 */ /* 0x004fcc0000000000 */
[----:B------:R-:W-:Y:S03]  /*1d10*/  HGMMA.64x256x16.F32.BF16 R24, gdesc[UR8], RZ, !UPT, gsb0 ;  /* 0x03e00000081879f0 */ /* 0x000fe6000c0018ff */
[----:B------:R-:W-:Y:S02]  /*1d20*/  WARPGROUP.DEPBAR.LE gsb0, 0x0 ;  /* 0x00008000000079c5 */ /* 0x000fe40000010000 */
[----:B------:R-:W-:Y:S04]  /*1d30*/  STL.64 [R1+0x570], R150 ;  /* 0x0005709601007387 */ /* 0x000fe80000100a00 */
        /* <DEDUP_REMOVED lines=20> */
[----:B------:R0:W-:Y:S04]  /*1e80*/  STL.64 [R1+0x4c8], R108 ;  /* 0x0004c86c01007387 */ /* 0x0001e80000100a00 */
[----:B0-----:R-:W2:Y:S04]  /*1e90*/  LDL.LU R108, [R1] ;  /* 0x00000000016c7983 */ /* 0x001ea80000300800 */
[----:B------:R-:W2:Y:S04]  /*1ea0*/  LDL.LU R109, [R1+0x4] ;  /* 0x00000400016d7983 */ /* 0x000ea80000300800 */
        /* <DEDUP_REMOVED lines=19> */
[----:B------:R-:W2:Y:S01]  /*1fe0*/  LDL.LU R129, [R1+0x54] ;  /* 0x0000540001817983 */ /* 0x000ea20000300800 */
        /* <DEDUP_REMOVED lines=20> */
[----:B------:R-:W-:Y:S01]  /*2130*/  UIADD3 UR8, UR6, 0x2, URZ ;  /* 0x0000000206087890 */ /* 0x000fe2000fffe03f */
[----:B------:R-:W-:Y:S01]  /*2140*/  IMAD.MOV.U32 R143, RZ, RZ, R222 ;  /* 0x000000ffff8f7224 */ /* 0x000fe200078e00de */
[----:B------:R-:W-:Y:S01]  /*2150*/  UIADD3 UR10, UR7, 0x2, URZ ;  /* 0x00000002070a7890 */ /* 0x000fe2000fffe03f */
[----:B------:R-:W-:Y:S01]  /*2160*/  IMAD.MOV.U32 R144, RZ, RZ, R221 ;  /* 0x000000ffff907224 */ /* 0x000fe200078e00dd */
[----:B------:R-:W-:Y:S01]  /*2170*/  UMOV UR9, 0x40000040 ;  /* 0x4000004000097882 */ /* 0x000fe20000000000 */
[----:B------:R-:W-:Y:S01]  /*2180*/  IMAD.MOV.U32 R146, RZ, RZ, R219 ;  /* 0x000000ffff927224 */ /* 0x000fe200078e00db */
[----:B------:R-:W-:Y:S01]  /*2190*/  UMOV UR11, 0x40000040 ;  /* 0x40000040000b7882 */ /* 0x000fe20000000000 */
        /* <DEDUP_REMOVED lines=22> */
[----:B------:R-:W-:-:S06]  /*2300*/  IMAD.MOV.U32 R234, RZ, RZ, R2 ;  /* 0x000000ffffea7224 */ /* 0x000fcc00078e0002 */
[----:B--2---:R-:W-:-:S06]  /*2310*/  WARPGROUP.ARRIVE ;  /* 0x00000000000079c5 */ /* 0x004fcc0000000000 */
[----:B------:R-:W-:Y:S03]  /*2320*/  HGMMA.64x256x16.F32.BF16 R108, gdesc[UR8], R108, gsb0 ;  /* 0x03e00000086c79f0 */ /* 0x000fe6000800186c */
[----:B------:R-:W-:Y:S02]  /*2330*/  WARPGROUP.DEPBAR.LE gsb0, 0x0 ;  /* 0x00008000000079c5 */ /* 0x000fe40000010000 */
[----:B------:R-:W-:Y:S04]  /*2340*/  STL.64 [R1], R108 ;  /* 0x0000006c01007387 */ /* 0x000fe80000100a00 */
        /* <DEDUP_REMOVED lines=63> */
[----:B0-----:R-:W2:Y:S04]  /*2740*/  LDL.LU R160, [R1+0x578] ;  /* 0x0005780001a07983 */ /* 0x001ea80000300800 */
[----:B------:R-:W3:Y:S04]  /*2750*/  LDL.LU.64 R150, [R1+0x570] ;  /* 0x0005700001967983 */ /* 0x000ee80000300a00 */
        /* <DEDUP_REMOVED lines=20> */
[----:B------:R-:W3:Y:S01]  /*28a0*/  LDL.LU.64 R108, [R1+0x4c8] ;  /* 0x0004c800016c7983 */ /* 0x000ee20000300a00 */
[----:B------:R-:W-:Y:S01]  /*28b0*/  UIADD3 UR8, UR6, 0x402, URZ ;  /* 0x0000040206087890 */ /* 0x000fe2000fffe03f */
[----:B------:R-:W-:Y:S01]  /*28c0*/  UMOV UR9, 0x40000040 ;  /* 0x4000004000097882 */ /* 0x000fe20000000000 */
[----:B---3--:R-:W-:-:S07]  /*28d0*/  WARPGROUP.ARRIVE ;  /* 0x00000000000079c5 */ /* 0x008fce0000000000 */
[----:B------:R-:W-:Y:S03]  /*28e0*/  HGMMA.64x256x16.F32.BF16 R24, gdesc[UR8], R24, gsb0 ;  /* 0x03e00000081879f0 */ /* 0x000fe60008001818 */
        /* <DEDUP_REMOVED lines=65> */
[----:B0-----:R-:W3:Y:S04]  /*2d00*/  LDL.LU.64 R24, [R1] ;  /* 0x0000000001187983 */ /* 0x001ee80000300a00 */
        /* <DEDUP_REMOVED lines=63> */
[----:B------:R-:W-:-:S02]  /*3100*/  UIADD3 UR8, UR6, 0x4, URZ ;  /* 0x0000000406087890 */ /* 0x000fc4000fffe03f */
[----:B------:R-:W-:Y:S01]  /*3110*/  UIADD3 UR10, UR7, 0x4, URZ ;  /* 0x00000004070a7890 */ /* 0x000fe2000fffe03f */
[----:B------:R-:W-:Y:S01]  /*3120*/  UMOV UR9, 0x40000040 ;  /* 0x4000004000097882 */ /* 0x000fe20000000000 */
[----:B------:R-:W-:Y:S01]  /*3130*/  UMOV UR11, 0x40000040 ;  /* 0x40000040000b7882 */ /* 0x000fe20000000000 */
[----:B---3--:R-:W-:-:S06]  /*3140*/  WARPGROUP.ARRIVE ;  /* 0x00000000000079c5 */ /* 0x008fcc0000000000 */
[----:B------:R-:W-:Y:S03]  /*3150*/  HGMMA.64x256x16.F32.BF16 R24, gdesc[UR8], R24, gsb0 ;  /* 0x03e00000081879f0 */ /* 0x000fe60008001818 */
[----:B------:R-:W-:Y:S02]  /*3160*/  WARPGROUP.DEPBAR.LE gsb0, 0x0 ;  /* 0x00008000000079c5 */ /* 0x000fe40000010000 */
[----:B------:R-:W-:Y:S01]  /*3170*/  STL.64 [R1], R24 ;  /* 0x0000001801007387 */ /* 0x000fe20000100a00 */
[----:B------:R-:W-:Y:S01]  /*3180*/  MOV R4, R150 ;  /* 0x0000009600047202 */ /* 0x000fe20000000f00 */
[----:B------:R-:W-:Y:S01]  /*3190*/  IMAD.MOV.U32 R0, RZ, RZ, R151 ;  /* 0x000000ffff007224 */ /* 0x000fe200078e0097 */
[----:B------:R-:W-:Y:S01]  /*31a0*/  MOV R9, R145 ;  /* 0x0000009100097202 */ /* 0x000fe20000000f00 */
        /* <DEDUP_REMOVED lines=36> */
[----:B------:R0:W-:Y:S01]  /*33f0*/  STL.64 [R1+0x50], R44 ;  /* 0x0000502c01007387 */ /* 0x0001e20000100a00 */
[----:B------:R-:W-:Y:S01]  /*3400*/  IMAD.MOV.U32 R210, RZ, RZ, R126 ;  /* 0x000000ffffd27224 */ /* 0x000fe200078e007e */
[----:B------:R-:W-:Y:S01]  /*3410*/  MOV R179, R95 ;  /* 0x0000005f00b37202 */ /* 0x000fe20000000f00 */
[----:B------:R-:W-:Y:S01]  /*3420*/  IMAD.MOV.U32 R211, RZ, RZ, R127 ;  /* 0x000000ffffd37224 */ /* 0x000fe200078e007f */
[----:B------:R-:W3:Y:S01]  /*3430*/  LDL.LU.64 R150, [R1+0x4c0] ;  /* 0x0004c00001967983 */ /* 0x000ee20000300a00 */
        /* <DEDUP_REMOVED lines=36> */
[----:B------:R-:W-:-:S02]  /*3680*/  IMAD.MOV.U32 R187, RZ, RZ, R103 ;  /* 0x000000ffffbb7224 */ /* 0x000fc400078e0067 */
[----:B------:R-:W-:Y:S01]  /*3690*/  IMAD.MOV.U32 R185, RZ, RZ, R101 ;  /* 0x000000ffffb97224 */ /* 0x000fe200078e0065 */
[----:B------:R-:W3:Y:S01]  /*36a0*/  LDL.LU.64 R130, [R1+0x470] ;  /* 0x0004700001827983 */ /* 0x000ee20000300a00 */
[----:B------:R-:W-:Y:S02]  /*36b0*/  IMAD.MOV.U32 R182, RZ, RZ, R98 ;  /* 0x000000ffffb67224 */ /* 0x000fe400078e0062 */
[----:B------:R-:W-:Y:S01]  /*36c0*/  IMAD.MOV.U32 R183, RZ, RZ, R99 ;  /* 0x000000ffffb77224 */ /* 0x000fe200078e0063 */
[----:B------:R-:W3:Y:S01]  /*36d0*/  LDL.LU.64 R128, [R1+0x468] ;  /* 0x0004680001807983 */ /* 0x000ee20000300a00 */
[----:B------:R-:W-:Y:S02]  /*36e0*/  IMAD.MOV.U32 R180, RZ, RZ, R96 ;  /* 0x000000ffffb47224 */ /* 0x000fe400078e0060 */
        /* <DEDUP_REMOVED lines=82> */
[----:B0-----:R-:W3:Y:S04]  /*3c10*/  LDL.LU.64 R44, [R1+0x318] ;  /* 0x00031800012c7983 */ /* 0x001ee80000300a00 */
        /* <DEDUP_REMOVED lines=11> */
[----:B------:R-:W-:-:S02]  /*3cd0*/  UMOV UR9, 0x40000040 ;  /* 0x4000004000097882 */ /* 0x000fc40000000000 */
[----:B--2---:R-:W-:Y:S01]  /*3ce0*/  STL [R1+0x2b8], R160 ;  /* 0x0002b8a001007387 */ /* 0x004fe20000100800 */
[----:B---3--:R-:W-:-:S06]  /*3cf0*/  WARPGROUP.ARRIVE ;  /* 0x00000000000079c5 */ /* 0x008fcc0000000000 */
        /* <DEDUP_REMOVED lines=61> */
[----:B------:R-:W-:-:S02]  /*40d0*/  IMAD.MOV.U32 R142, RZ, RZ, R226 ;  /* 0x000000ffff8e7224 */ /* 0x000fc400078e00e2 */
[----:B------:R-:W-:Y:S02]  /*40e0*/  IMAD.MOV.U32 R144, RZ, RZ, R224 ;  /* 0x000000ffff907224 */ /* 0x000fe400078e00e0 */
[----:B------:R-:W-:Y:S01]  /*40f0*/  IMAD.MOV.U32 R145, RZ, RZ, R223 ;  /* 0x000000ffff917224 */ /* 0x000fe200078e00df */
[----:B------:R-:W-:Y:S01]  /*4100*/  MOV R223, R15 ;  /* 0x0000000f00df7202 */ /* 0x000fe20000000f00 */
[----:B------:R-:W-:Y:S02]  /*4110*/  IMAD.MOV.U32 R146, RZ, RZ, R222 ;  /* 0x000000ffff927224 */ /* 0x000fe400078e00de */
[----:B------:R-:W-:Y:S02]  /*4120*/  IMAD.MOV.U32 R147, RZ, RZ, R221 ;  /* 0x000000ffff937224 */ /* 0x000fe400078e00dd */
[----:B------:R-:W-:Y:S01]  /*4130*/  IMAD.MOV.U32 R149, RZ, RZ, R219 ;  /* 0x000000ffff957224 */ /* 0x000fe200078e00db */
[----:B------:R-:W-:Y:S01]  /*4140*/  MOV R219, R20 ;  /* 0x0000001400db7202 */ /* 0x000fe20000000f00 */
[----:B------:R-:W-:-:S02]  /*4150*/  IMAD.MOV.U32 R150, RZ, RZ, R218 ;  /* 0x000000ffff967224 */ /* 0x000fc400078e00da */
[----:B------:R-:W-:Y:S02]  /*4160*/  IMAD.MOV.U32 R151, RZ, RZ, R217 ;  /* 0x000000ffff977224 */ /* 0x000fe400078e00d9 */
[----:B------:R-:W-:Y:S02]  /*4170*/  IMAD.MOV.U32 R130, RZ, RZ, R16 ;  /* 0x000000ffff827224 */ /* 0x000fe400078e0010 */
        /* <DEDUP_REMOVED lines=8> */
[----:B------:R-:W-:Y:S01]  /*4200*/  IMAD.MOV.U32 R218, RZ, RZ, R21 ;  /* 0x000000ffffda7224 */ /* 0x000fe200078e0015 */
[----:B------:R0:W5:Y:S01]  /*4210*/  LDL.LU R16, [R1+0x2c4] ;  /* 0x0002c40001107983 */ /* 0x0001620000300800 */
[----:B------:R-:W-:-:S02]  /*4220*/  IMAD.MOV.U32 R220, RZ, RZ, R19 ;  /* 0x000000ffffdc7224 */ /* 0x000fc400078e0013 */
[----:B------:R-:W-:Y:S01]  /*4230*/  IMAD.MOV.U32 R221, RZ, RZ, R18 ;  /* 0x000000ffffdd7224 */ /* 0x000fe200078e0012 */
[----:B------:R0:W5:Y:S01]  /*4240*/  LDL.LU R3, [R1+0x2c0] ;  /* 0x0002c00001037983 */ /* 0x0001620000300800 */
[----:B------:R-:W-:Y:S02]  /*4250*/  IMAD.MOV.U32 R222, RZ, RZ, R17 ;  /* 0x000000ffffde7224 */ /* 0x000fe400078e0011 */
[----:B------:R-:W-:Y:S01]  /*4260*/  IMAD.MOV.U32 R224, RZ, RZ, R14 ;  /* 0x000000ffffe07224 */ /* 0x000fe200078e000e */
[----:B------:R0:W5:Y:S01]  /*4270*/  LDL.LU R2, [R1+0x2bc] ;  /* 0x0002bc0001027983 */ /* 0x0001620000300800 */
[----:B------:R-:W-:Y:S02]  /*4280*/  IMAD.MOV.U32 R225, RZ, RZ, R13 ;  /* 0x000000ffffe17224 */ /* 0x000fe400078e000d */
[----:B------:R-:W-:Y:S02]  /*4290*/  IMAD.MOV.U32 R226, RZ, RZ, R12 ;  /* 0x000000ffffe27224 */ /* 0x000fe400078e000c */
[----:B------:R-:W-:-:S02]  /*42a0*/  IMAD.MOV.U32 R228, RZ, RZ, R10 ;  /* 0x000000ffffe47224 */ /* 0x000fc400078e000a */
[----:B------:R-:W-:Y:S02]  /*42b0*/  IMAD.MOV.U32 R229, RZ, RZ, R9 ;  /* 0x000000ffffe57224 */ /* 0x000fe400078e0009 */
        /* <DEDUP_REMOVED lines=71> */
[----:B-1----:R0:W5:Y:S04]  /*4730*/  LDL.LU R160, [R1+0x2b8] ;  /* 0x0002b80001a07983 */ /* 0x0021680000300800 */
[----:B------:R-:W2:Y:S04]  /*4740*/  LDL.LU.64 R150, [R1+0x2b0] ;  /* 0x0002b00001967983 */ /* 0x000ea80000300a00 */
        /* <DEDUP_REMOVED lines=20> */
[----:B------:R-:W2:Y:S01]  /*4890*/  LDL.LU.64 R108, [R1+0x208] ;  /* 0x00020800016c7983 */ /* 0x000ea20000300a00 */
[----:B------:R-:W-:Y:S01]  /*48a0*/  UIADD3 UR8, UR6, 0x406, URZ ;  /* 0x0000040606087890 */ /* 0x000fe2000fffe03f */
[----:B------:R-:W-:Y:S01]  /*48b0*/  UMOV UR9, 0x40000040 ;  /* 0x4000004000097882 */ /* 0x000fe20000000000 */
[----:B--2---:R-:W-:-:S07]  /*48c0*/  WARPGROUP.ARRIVE ;  /* 0x00000000000079c5 */ /* 0x004fce0000000000 */
[----:B------:R-:W-:Y:S03]  /*48d0*/  HGMMA.64x256x16.F32.BF16 R24, gdesc[UR8], R24, gsb0 ;  /* 0x03e00000081879f0 */ /* 0x000fe60008001818 */
[----:B------:R-:W-:Y:S02]  /*48e0*/  WARPGROUP.DEPBAR.LE gsb0, 0x0 ;  /* 0x00008000000079c5 */ /* 0x000fe40000010000 */
[----:B0-----:R-:W-:Y:S05]  /*48f0*/  @!P1 BRA `(.L_x_18) ;  /* 0x0000004000b49947 */ /* 0x001fea0003800000 */
[----:B------:R-:W-:-:S04]  /*4900*/  UIADD3 UR6, UR39, 0x1, URZ ;  /* 0x0000000127067890 */ /* 0x000fc8000fffe03f */
[----:B------:R-:W-:-:S04]  /*4910*/  UISETP.NE.AND UP0, UPT, UR6, 0x3, UPT ;  /* 0x000000030600788c */ /* 0x000fc8000bf05270 */
[----:B------:R-:W-:Y:S02]  /*4920*/  USEL UR7, URZ, 0x1, UP0 ;  /* 0x000000013f077887 */ /* 0x000fe40008000000 */
[----:B------:R-:W-:Y:S02]  /*4930*/  USEL UR6, UR6, URZ, UP0 ;  /* 0x0000003f06067287 */ /* 0x000fe40008000000 */
[----:B------:R-:W-:-:S06]  /*4940*/  ULOP3.LUT UR7, UR38, UR7, URZ, 0x3c, !UPT ;  /* 0x0000000726077292 */ /* 0x000fcc000f8e3c3f */
[----:B------:R-:W-:Y:S01]  /*4950*/  IMAD.U32 R0, RZ, RZ, UR7 ;  /* 0x00000007ff007e24 */ /* 0x000fe2000f8e00ff */
[----:B------:R-:W-:-:S06]  /*4960*/  UMOV UR7, UR39 ;  /* 0x0000002700077c82 */ /* 0x000fcc0008000000 */
.L_x_25:
[----:B------:R-:W-:Y:S05]  /*4970*/  @!P0 BRA `(.L_x_19) ;  /* 0x0000000000048947 */ /* 0x000fea0003800000 */
[----:B------:R-:W-:Y:S01]  /*4980*/  BPT.TRAP 0x1 ;  /* 0x000000040000795c */ /* 0x000fe20000300000 */
.L_x_19:
[----:B------:R-:W0:Y:S01]  /*4990*/  S2UR UR8, SR_CgaCtaId ;  /* 0x00000000000879c3 */ /* 0x000e220000008800 */
[----:B------:R-:W-:Y:S01]  /*49a0*/  UMOV UR12, 0x400 ;  /* 0x00000400000c7882 */ /* 0x000fe20000000000 */
[----:B------:R-:W-:Y:S01]  /*49b0*/  SHF.L.U32 R4, R0, 0x1f, RZ ;  /* 0x0000001f00047819 */ /* 0x000fe200000006ff */
[----:B0-----:R-:W-:-:S04]  /*49c0*/  ULEA UR12, UR8, UR12, 0x18 ;  /* 0x0000000c080c7291 */ /* 0x001fc8000f8ec03f */
[----:B------:R-:W-:-:S09]  /*49d0*/  ULEA UR8, UR6, UR12, 0x3 ;  /* 0x0000000c06087291 */ /* 0x000fd2000f8e183f */
[----:B------:R0:W1:Y:S01]  /*49e0*/  SYNCS.PHASECHK.TRANS64.TRYWAIT P1, [UR8], R4 ;  /* 0x00000004ff0075a7 */ /* 0x0000620008020148 */
[----:B------:R-:W-:Y:S05]  /*49f0*/  @!P0 BRA `(.L_x_20) ;  /* 0x0000000000048947 */ /* 0x000fea0003800000 */
[----:B------:R-:W-:Y:S01]  /*4a00*/  BPT.TRAP 0x1 ;  /* 0x000000040000795c */ /* 0x000fe20000300000 */
.L_x_20:
[----:B-1----:R-:W-:Y:S05]  /*4a10*/  @P1 BRA `(.L_x_21) ;  /* 0x0000000000081947 */ /* 0x002fea0003800000 */
[----:B------:R-:W1:Y:S02]  /*4a20*/  SYNCS.PHASECHK.TRANS64.TRYWAIT P1, [UR8], R4 ;  /* 0x00000004ff0075a7 */ /* 0x000e640008020148 */
[----:B-1----:R-:W-:Y:S05]  /*4a30*/  @!P1 BRA `(.L_x_22) ;  /* 0x0000016c001c9947 */ /* 0x002fea0003800000 */
.L_x_21:
        /* <DEDUP_REMOVED lines=64> */
[----:B--2---:R-:W2:Y:S04]  /*4e40*/  LDL.LU.64 R24, [R1] ;  /* 0x0000000001187983 */ /* 0x004ea80000300a00 */
        /* <DEDUP_REMOVED lines=63> */
[----:B------:R-:W-:-:S02]  /*5240*/  ULEA UR13, UR6, UR4, 0xb ;  /* 0x00000004060d7291 */ /* 0x000fc4000f8e583f */
[----:B------:R-:W-:Y:S01]  /*5250*/  ULEA UR14, UR6, UR5, 0xb ;  /* 0x00000005060e7291 */ /* 0x000fe2000f8e583f */
[----:B-----5:R-:W-:Y:S01]  /*5260*/  STL [R1+0x2c8], R16 ;  /* 0x0002c81001007387 */ /* 0x020fe20000100800 */
[----:B------:R-:W-:Y:S01]  /*5270*/  UMOV UR9, 0x40000040 ;  /* 0x4000004000097882 */ /* 0x000fe20000000000 */
[----:B------:R-:W-:Y:S02]  /*5280*/  UMOV UR11, 0x40000040 ;  /* 0x40000040000b7882 */ /* 0x000fe40000000000 */
[----:B------:R-:W-:Y:S01]  /*5290*/  UMOV UR8, UR13 ;  /* 0x0000000d00087c82 */ /* 0x000fe20008000000 */
[----:B------:R-:W-:Y:S01]  /*52a0*/  STL [R1+0x2c4], R3 ;  /* 0x0002c40301007387 */ /* 0x000fe20000100800 */
[----:B------:R-:W-:-:S03]  /*52b0*/  UMOV UR10, UR14 ;  /* 0x0000000e000a7c82 */ /* 0x000fc60008000000 */
[----:B------:R3:W-:Y:S04]  /*52c0*/  STL [R1+0x2c0], R2 ;  /* 0x0002c00201007387 */ /* 0x0007e80000100800 */
[----:B------:R4:W-:Y:S01]  /*52d0*/  STL [R1+0x2bc], R0 ;  /* 0x0002bc0001007387 */ /* 0x0009e20000100800 */
[----:B--2---:R-:W-:-:S06]  /*52e0*/  WARPGROUP.ARRIVE ;  /* 0x00000000000079c5 */ /* 0x004fcc0000000000 */
[----:B------:R-:W-:Y:S03]  /*52f0*/  HGMMA.64x256x16.F32.BF16 R24, gdesc[UR8], R24, gsb0 ;  /* 0x03e00000081879f0 */ /* 0x000fe60008001818 */
[----:B------:R-:W-:Y:S02]  /*5300*/  WARPGROUP.DEPBAR.LE gsb0, 0x0 ;  /* 0x00008000000079c5 */ /* 0x000fe40000010000 */
[----:B------:R-:W-:Y:S01]  /*5310*/  STL.64 [R1], R24 ;  /* 0x0000001801007387 */ /* 0x000fe20000100a00 */
[----:B---3--:R-:W-:Y:S01]  /*5320*/  IMAD.MOV.U32 R2, RZ, RZ, R150 ;  /* 0x000000ffff027224 */ /* 0x008fe200078e0096 */
[----:B01----:R-:W-:Y:S01]  /*5330*/  MOV R4, R148 ;  /* 0x0000009400047202 */ /* 0x003fe20000000f00 */
[----:B----4-:R-:W-:Y:S01]  /*5340*/  IMAD.MOV.U32 R0, RZ, RZ, R151 ;  /* 0x000000ffff007224 */ /* 0x010fe200078e0097 */
        /* <DEDUP_REMOVED lines=40> */
[----:B------:R-:W2:Y:S01]  /*55d0*/  LDL.LU.64 R150, [R1+0x780] ;  /* 0x0007800001967983 */ /* 0x000ea20000300a00 */
        /* <DEDUP_REMOVED lines=60> */
[----:B------:R-:W-:-:S02]  /*59a0*/  IMAD.MOV.U32 R167, RZ, RZ, R83 ;  /* 0x000000ffffa77224 */ /* 0x000fc400078e0053 */
[----:B------:R-:W-:Y:S01]  /*59b0*/  IMAD.MOV.U32 R165, RZ, RZ, R81 ;  /* 0x000000ffffa57224 */ /* 0x000fe200078e0051 */
[----:B------:R-:W2:Y:S01]  /*59c0*/  LDL.LU.64 R118, [R1+0x700] ;  /* 0x0007000001767983 */ /* 0x000ea20000300a00 */
[----:B------:R-:W-:Y:S02]  /*59d0*/  IMAD.MOV.U32 R162, RZ, RZ, R78 ;  /* 0x000000ffffa27224 */ /* 0x000fe400078e004e */
[----:B------:R-:W-:Y:S01]  /*59e0*/  IMAD.MOV.U32 R163, RZ, RZ, R79 ;  /* 0x000000ffffa37224 */ /* 0x000fe200078e004f */
[----:B------:R-:W2:Y:S01]  /*59f0*/  LDL.LU.64 R116, [R1+0x6f8] ;  /* 0x0006f80001747983 */ /* 0x000ea20000300a00 */
[----:B------:R-:W-:Y:S02]  /*5a00*/  IMAD.MOV.U32 R161, RZ, RZ, R77 ;  /* 0x000000ffffa17224 */ /* 0x000fe400078e004d */
        /* <DEDUP_REMOVED lines=58> */
[----:B0-----:R-:W2:Y:S04]  /*5db0*/  LDL.LU.64 R44, [R1+0x5d8] ;  /* 0x0005d800012c7983 */ /* 0x001ea80000300a00 */
        /* <DEDUP_REMOVED lines=11> */
[----:B------:R-:W-:-:S02]  /*5e70*/  UMOV UR9, 0x40000040 ;  /* 0x4000004000097882 */ /* 0x000fc40000000000 */
[----:B------:R-:W-:Y:S01]  /*5e80*/  STL [R1+0x580], R160 ;  /* 0x000580a001007387 */ /* 0x000fe20000100800 */
[----:B--2---:R-:W-:-:S06]  /*5e90*/  WARPGROUP.ARRIVE ;  /* 0x00000000000079c5 */ /* 0x004fcc0000000000 */
        /* <DEDUP_REMOVED lines=64> */
[----:B------:R-:W-:Y:S01]  /*62a0*/  IMAD.MOV.U32 R143, RZ, RZ, R222 ;  /* 0x000000ffff8f7224 */ /* 0x000fe200078e00de */
[----:B------:R-:W-:Y:S01]  /*62b0*/  MOV R222, R14 ;  /* 0x0000000e00de7202 */ /* 0x000fe20000000f00 */
[----:B------:R-:W-:Y:S02]  /*62c0*/  IMAD.MOV.U32 R144, RZ, RZ, R221 ;  /* 0x000000ffff907224 */ /* 0x000fe400078e00dd */
[----:B------:R-:W-:Y:S02]  /*62d0*/  IMAD.MOV.U32 R145, RZ, RZ, R220 ;  /* 0x000000ffff917224 */ /* 0x000fe400078e00dc */
[----:B------:R-:W-:Y:S01]  /*62e0*/  IMAD.MOV.U32 R147, RZ, RZ, R218 ;  /* 0x000000ffff937224 */ /* 0x000fe200078e00da */
[----:B------:R-:W-:Y:S01]  /*62f0*/  MOV R218, R18 ;  /* 0x0000001200da7202 */ /* 0x000fe20000000f00 */
[----:B------:R-:W-:Y:S02]  /*6300*/  IMAD.MOV.U32 R148, RZ, RZ, R217 ;  /* 0x000000ffff947224 */ /* 0x000fe400078e00d9 */
[----:B------:R-:W-:-:S02]  /*6310*/  IMAD.MOV.U32 R149, RZ, RZ, R216 ;  /* 0x000000ffff957224 */ /* 0x000fc400078e00d8 */
[----:B------:R-:W-:Y:S01]  /*6320*/  IMAD.MOV.U32 R151, RZ, RZ, R214 ;  /* 0x000000ffff977224 */ /* 0x000fe200078e00d6 */
[----:B------:R-:W-:Y:S01]  /*6330*/  MOV R214, R22 ;  /* 0x0000001600d67202 */ /* 0x000fe20000000f00 */
        /* <DEDUP_REMOVED lines=17> */
[----:B------:R-:W-:Y:S01]  /*6450*/  IMAD.MOV.U32 R235, RZ, RZ, R0 ;  /* 0x000000ffffeb7224 */ /* 0x000fe200078e0000 */
[----:B------:R-:W-:Y:S02]  /*6460*/  UIADD3 UR8, UR13, 0x2, URZ ;  /* 0x000000020d087890 */ /* 0x000fe4000fffe03f */
[----:B------:R-:W-:Y:S01]  /*6470*/  UIADD3 UR10, UR14, 0x2, URZ ;  /* 0x000000020e0a7890 */ /* 0x000fe2000fffe03f */
[----:B------:R-:W-:Y:S01]  /*6480*/  UMOV UR9, 0x40000040 ;  /* 0x4000004000097882 */ /* 0x000fe20000000000 */
[----:B------:R-:W-:Y:S01]  /*6490*/  UMOV UR11, 0x40000040 ;  /* 0x40000040000b7882 */ /* 0x000fe20000000000 */
        /* <DEDUP_REMOVED lines=236> */
[----:B------:R-:W-:Y:S01]  /*7360*/  STL.64 [R1+0x30], R36 ;  /* 0x0000302401007387 */ /* 0x000fe20000100a00 */
[----:B------:R-:W-:-:S03]  /*7370*/  IMAD.MOV.U32 R5, RZ, RZ, R150 ;  /* 0x000000ffff057224 */ /* 0x000fc600078e0096 */
[----:B------:R-:W-:Y:S01]  /*7380*/  STL.64 [R1+0x38], R38 ;  /* 0x0000382601007387 */ /* 0x000fe20000100a00 */
[----:B------:R-:W-:-:S03]  /*7390*/  IMAD.MOV.U32 R4, RZ, RZ, R151 ;  /* 0x000000ffff047224 */ /* 0x000fc600078e0097 */
[----:B------:R-:W-:Y:S01]  /*73a0*/  STL.64 [R1+0x40], R40 ;  /* 0x0000402801007387 */ /* 0x000fe20000100a00 */
[----:B------:R-:W-:Y:S01]  /*73b0*/  MOV R7, R148 ;  /* 0x0000009400077202 */ /* 0x000fe20000000f00 */
[----:B------:R-:W-:Y:S02]  /*73c0*/  IMAD.MOV.U32 R6, RZ, RZ, R149 ;  /* 0x000000ffff067224 */ /* 0x000fe400078e0095 */
[----:B------:R-:W-:Y:S01]  /*73d0*/  STL.64 [R1+0x48], R42 ;  /* 0x0000482a01007387 */ /* 0x000fe20000100a00 */
[----:B------:R-:W-:-:S03]  /*73e0*/  IMAD.MOV.U32 R9, RZ, RZ, R146 ;  /* 0x000000ffff097224 */ /* 0x000fc600078e0092 */
[----:B------:R0:W-:Y:S01]  /*73f0*/  STL.64 [R1+0x50], R44 ;  /* 0x0000502c01007387 */ /* 0x0001e20000100a00 */
[----:B------:R-:W-:Y:S01]  /*7400*/  IMAD.MOV.U32 R8, RZ, RZ, R147 ;  /* 0x000000ffff087224 */ /* 0x000fe200078e0093 */
[----:B------:R-:W-:Y:S02]  /*7410*/  MOV R11, R144 ;  /* 0x00000090000b7202 */ /* 0x000fe40000000f00 */
[----:B------:R-:W3:Y:S01]  /*7420*/  LDL.LU.64 R150, [R1+0x4c8] ;  /* 0x0004c80001967983 */ /* 0x000ee20000300a00 */
[----:B------:R-:W-:-:S03]  /*7430*/  IMAD.MOV.U32 R10, RZ, RZ, R145 ;  /* 0x000000ffff0a7224 */ /* 0x000fc600078e0091 */
[----:B------:R-:W3:Y:S01]  /*7440*/  LDL.LU.64 R148, [R1+0x4c0] ;  /* 0x0004c00001947983 */ /* 0x000ee20000300a00 */
[----:B------:R-:W-:Y:S01]  /*7450*/  IMAD.MOV.U32 R13, RZ, RZ, R142 ;  /* 0x000000ffff0d7224 */ /* 0x000fe200078e008e */
[----:B------:R-:W-:Y:S01]  /*7460*/  MOV R15, R140 ;  /* 0x0000008c000f7202 */ /* 0x000fe20000000f00 */
[----:B------:R-:W-:Y:S01]  /*7470*/  IMAD.MOV.U32 R12, RZ, RZ, R143 ;  /* 0x000000ffff0c7224 */ /* 0x000fe200078e008f */
        /* <DEDUP_REMOVED lines=141> */
[----:B------:R-:W-:Y:S02]  /*7d50*/  IMAD.MOV.U32 R16, RZ, RZ, R46 ;  /* 0x000000ffff107224 */ /* 0x000fe400078e002e */
[----:B------:R-:W-:Y:S01]  /*7d60*/  IMAD.MOV.U32 R3, RZ, RZ, R47 ;  /* 0x000000ffff037224 */ /* 0x000fe200078e002f */
        /* <DEDUP_REMOVED lines=83> */
[----:B------:R-:W-:Y:S01]  /*82a0*/  UIADD3 UR8, UR13, 0x6, URZ ;  /* 0x000000060d087890 */ /* 0x000fe2000fffe03f */
[----:B------:R-:W-:Y:S01]  /*82b0*/  IMAD.MOV.U32 R147, RZ, RZ, R222 ;  /* 0x000000ffff937224 */ /* 0x000fe200078e00de */
[----:B------:R-:W-:Y:S01]  /*82c0*/  MOV R222, R18 ;  /* 0x0000001200de7202 */ /* 0x000fe20000000f00 */
[----:B------:R-:W-:Y:S01]  /*82d0*/  IMAD.MOV.U32 R148, RZ, RZ, R221 ;  /* 0x000000ffff947224 */ /* 0x000fe200078e00dd */
[----:B------:R-:W-:Y:S01]  /*82e0*/  UIADD3 UR10, UR14, 0x6, URZ ;  /* 0x000000060e0a7890 */ /* 0x000fe2000fffe03f */
[----:B------:R-:W-:Y:S01]  /*82f0*/  IMAD.MOV.U32 R149, RZ, RZ, R220 ;  /* 0x000000ffff957224 */ /* 0x000fe200078e00dc */
[----:B------:R-:W-:Y:S01]  /*8300*/  UMOV UR9, 0x40000040 ;  /* 0x4000004000097882 */ /* 0x000fe20000000000 */
[----:B------:R-:W-:Y:S01]  /*8310*/  IMAD.MOV.U32 R151, RZ, RZ, R218 ;  /* 0x000000ffff977224 */ /* 0x000fe200078e00da */
[----:B------:R-:W-:Y:S01]  /*8320*/  MOV R218, R22 ;  /* 0x0000001600da7202 */ /* 0x000fe20000000f00 */
        /* <DEDUP_REMOVED lines=11> */
[----:B------:R-:W-:Y:S01]  /*83e0*/  IMAD.MOV.U32 R223, RZ, RZ, R17 ;  /* 0x000000ffffdf7224 */ /* 0x000fe200078e0011 */
[----:B------:R0:W5:Y:S01]  /*83f0*/  LDL.LU R0, [R1+0x2bc] ;  /* 0x0002bc0001007983 */ /* 0x0001620000300800 */
        /* <DEDUP_REMOVED lines=105> */
[----:B------:R-:W-:Y:S01]  /*8a90*/  BPT.TRAP 0x1 ;  /* 0x000000040000795c */ /* 0x000fe20000300000 */
.L_x_23:
[----:B------:R-:W-:Y:S02]  /*8aa0*/  UISETP.GT.U32.AND UP0, UPT, UR40, 0x1, UPT ;  /* 0x000000012800788c */ /* 0x000fe4000bf04070 */
[----:B------:R-:W-:-:S04]  /*8ab0*/  ULEA UR12, UR7, UR12, 0x3 ;  /* 0x0000000c070c7291 */ /* 0x000fc8000f8e183f */
[----:B------:R-:W-:Y:S01]  /*8ac0*/  UIADD3 UR12, UR12, 0x18, URZ ;  /* 0x000000180c0c7890 */ /* 0x000fe2000fffe03f */
[----:B------:R-:W-:-:S03]  /*8ad0*/  PLOP3.LUT P1, PT, PT, PT, UP0, 0x80, 0x0 ;  /* 0x000000000000781c */ /* 0x000fc60003f2f008 */
[----:B------:R-:W-:-:S09]  /*8ae0*/  UPRMT UR12, URZ, 0x654, UR12 ;  /* 0x000006543f0c7896 */ /* 0x000fd2000800000c */
[----:B------:R-:W-:Y:S01]  /*8af0*/  SYNCS.ARRIVE.TRANS64.RED.A1T0 RZ, [UR12], RZ ;  /* 0x000000ffffff79a7 */ /* 0x000fe2000810040c */
[----:B------:R-:W-:Y:S05]  /*8b00*/  @P1 BRA `(.L_x_24) ;  /* 0x0000000000041947 */ /* 0x000fea0003800000 */
[----:B------:R-:W-:Y:S01]  /*8b10*/  BPT.TRAP 0x1 ;  /* 0x000000040000795c */ /* 0x000fe20000300000 */
.L_x_24:
[----:B------:R-:W-:Y:S01]  /*8b20*/  UIADD3 UR6, UR6, 0x1, URZ ;  /* 0x0000000106067890 */ /* 0x000fe2000fffe03f */
[C---:B-----5:R-:W-:Y:S01]  /*8b30*/  ISETP.GT.AND P1, PT, R3.reuse, 0x1, PT ;  /* 0x000000010300780c */ /* 0x060fe20003f24270 */
[----:B------:R-:W-:Y:S01]  /*8b40*/  UIADD3 UR7, UR7, 0x1, URZ ;  /* 0x0000000107077890 */ /* 0x000fe2000fffe03f */
[----:B------:R-:W-:Y:S01]  /*8b50*/  VIADD R3, R3, 0xffffffff ;  /* 0xffffffff03037836 */ /* 0x000fe20000000000 */
[----:B------:R-:W-:Y:S02]  /*8b60*/  UISETP.NE.AND UP0, UPT, UR6, 0x3, UPT ;  /* 0x000000030600788c */ /* 0x000fe4000bf05270 */
[----:B------:R-:W-:Y:S02]  /*8b70*/  UISETP.NE.AND UP1, UPT, UR7, 0x3, UPT ;  /* 0x000000030700788c */ /* 0x000fe4000bf25270 */
[----:B------:R-:W-:Y:S02]  /*8b80*/  USEL UR8, URZ, 0x1, UP0 ;  /* 0x000000013f087887 */ /* 0x000fe40008000000 */
[----:B------:R-:W-:-:S02]  /*8b90*/  USEL UR6, UR6, URZ, UP0 ;  /* 0x0000003f06067287 */ /* 0x000fc40008000000 */
[----:B------:R-:W-:Y:S02]  /*8ba0*/  USEL UR7, UR7, URZ, UP1 ;  /* 0x0000003f07077287 */ /* 0x000fe40008800000 */
[----:B------:R-:W-:Y:S01]  /*8bb0*/  LOP3.LUT R0, R0, UR8, RZ, 0x3c, !PT ;  /* 0x0000000800007c12 */ /* 0x000fe2000f8e3cff */
[----:B------:R-:W-:Y:S09]  /*8bc0*/  @P1 BRA `(.L_x_25) ;  /* 0xffffffbc00681947 */ /* 0x000ff2000383ffff */
.L_x_18:
[----:B------:R-:W0:Y:S02]  /*8bd0*/  LDC R0, c[0x0][0x28c] ;  /* 0x0000a300ff007b82 */ /* 0x000e240000000800 */
[----:B0-----:R-:W-:-:S13]  /*8be0*/  ISETP.GE.AND P1, PT, R0, 0x1, PT ;  /* 0x000000010000780c */ /* 0x001fda0003f26270 */
[----:B------:R-:W-:Y:S05]  /*8bf0*/  @!P1 BRA `(.L_x_26) ;  /* 0x00000000004c9947 */ /* 0x000fea0003800000 */
[----:B------:R-:W-:Y:S05]  /*8c00*/  @!P0 BRA `(.L_x_27) ;  /* 0x0000000000048947 */ /* 0x000fea0003800000 */
[----:B------:R-:W-:Y:S01]  /*8c10*/  BPT.TRAP 0x1 ;  /* 0x000000040000795c */ /* 0x000fe20000300000 */
.L_x_27:
[----:B------:R-:W0:Y:S01]  /*8c20*/  S2UR UR7, SR_CgaCtaId ;  /* 0x00000000000779c3 */ /* 0x000e220000008800 */
[----:B------:R-:W-:-:S04]  /*8c30*/  UISETP.LT.AND UP0, UPT, UR44, 0x1, UPT ;  /* 0x000000012c00788c */ /* 0x000fc8000bf01270 */
[----:B------:R-:W-:Y:S02]  /*8c40*/  USEL UR6, UR44, 0x1, UP0 ;  /* 0x000000012c067887 */ /* 0x000fe40008000000 */
[----:B------:R-:W-:Y:S02]  /*8c50*/  UISETP.GT.U32.AND UP0, UPT, UR40, 0x1, UPT ;  /* 0x000000012800788c */ /* 0x000fe4000bf04070 */
[----:B------:R-:W-:-:S04]  /*8c60*/  UIADD3 UR6, UR39, UR44, -UR6 ;  /* 0x0000002c27067290 */ /* 0x000fc8000fffe806 */
[----:B------:R-:W-:Y:S01]  /*8c70*/  UIMAD.WIDE.U32 UR4, UR6, -0x55555555, URZ ;  /* 0xaaaaaaab060478a5 */ /* 0x000fe2000f8e003f */
[----:B------:R-:W-:-:S03]  /*8c80*/  PLOP3.LUT P0, PT, PT, PT, UP0, 0x80, 0x0 ;  /* 0x000000000000781c */ /* 0x000fc60003f0f008 */
[----:B------:R-:W-:-:S03]  /*8c90*/  USHF.R.U32.HI UR4, URZ, 0x1, UR5 ;  /* 0x000000013f047899 */ /* 0x000fc60008011605 */
[----:B------:R-:W-:Y:S01]  /*8ca0*/  UMOV UR5, 0x400 ;  /* 0x0000040000057882 */ /* 0x000fe20000000000 */
[----:B------:R-:W-:Y:S02]  /*8cb0*/  UIMAD UR6, UR4, -0x3, UR6 ;  /* 0xfffffffd040678a4 */ /* 0x000fe4000f8e0206 */
[----:B0-----:R-:W-:-:S04]  /*8cc0*/  ULEA UR5, UR7, UR5, 0x18 ;  /* 0x0000000507057291 */ /* 0x001fc8000f8ec03f */
[----:B------:R-:W-:-:S04]  /*8cd0*/  ULEA UR6, UR6, UR5, 0x3 ;  /* 0x0000000506067291 */ /* 0x000fc8000f8e183f */
[----:B------:R-:W-:-:S04]  /*8ce0*/  UIADD3 UR6, UR6, 0x18, URZ ;  /* 0x0000001806067890 */ /* 0x000fc8000fffe03f */
[----:B------:R-:W-:-:S09]  /*8cf0*/  UPRMT UR6, URZ, 0x654, UR6 ;  /* 0x000006543f067896 */ /* 0x000fd20008000006 */
[----:B------:R-:W-:Y:S01]  /*8d00*/  SYNCS.ARRIVE.TRANS64.RED.A1T0 RZ, [UR6], RZ ;  /* 0x000000ffffff79a7 */ /* 0x000fe20008100406 */
[----:B------:R-:W-:Y:S05]  /*8d10*/  @P0 BRA `(.L_x_26) ;  /* 0x0000000000040947 */ /* 0x000fea0003800000 */
[----:B------:R-:W-:Y:S01]  /*8d20*/  BPT.TRAP 0x1 ;  /* 0x000000040000795c */ /* 0x000fe20000300000 */
.L_x_26:
[----:B------:R-:W0:Y:S01]  /*8d30*/  S2R R8, SR_TID.X ;  /* 0x0000000000087919 */ /* 0x000e220000002100 */
[----:B------:R-:W-:Y:S01]  /*8d40*/  IMAD.MOV.U32 R19, RZ, RZ, 0x6540 ;  /* 0x00006540ff137424 */ /* 0x000fe200078e00ff */
[----:B------:R-:W-:Y:S01]  /*8d50*/  USHF.R.S32.HI UR10, URZ, 0x1f, UR43 ;  /* 0x0000001f3f0a7899 */ /* 0x000fe2000801142b */
[----:B-----5:R-:W-:Y:S01]  /*8d60*/  LOP3.LUT R4, R160, 0x1, RZ, 0xc0, !PT ;  /* 0x00000001a0047812 */ /* 0x020fe200078ec0ff */
[----:B------:R-:W-:Y:S01]  /*8d70*/  ULDC.64 UR8, c[0x0][0x5d0] ;  /* 0x0001740000087ab9 */ /* 0x000fe20000000a00 */
[----:B------:R-:W-:Y:S01]  /*8d80*/  UIMAD.WIDE UR6, UR41, 0x100, URZ ;  /* 0x00000100290678a5 */ /* 0x000fe2000f8e023f */
[----:B------:R-:W-:Y:S01]  /*8d90*/  IMAD.U32 R6, RZ, RZ, UR8 ;  /* 0x00000008ff067e24 */ /* 0x000fe2000f8e00ff */
[----:B------:R-:W-:Y:S01]  /*8da0*/  UIMAD UR4, UR10, UR8, URZ ;  /* 0x000000080a0472a4 */ /* 0x000fe2000f8e023f */
[----:B------:R-:W-:Y:S01]  /*8db0*/  IMAD.SHL.U32 R3, R4, 0x40, RZ ;  /* 0x0000004004037824 */ /* 0x000fe200078e00ff */
[----:B------:R-:W-:Y:S02]  /*8dc0*/  USHF.L.U32 UR41, UR41, 0x8, URZ ;  /* 0x0000000829297899 */ /* 0x000fe4000800063f */
[----:B------:R-:W-:Y:S01]  /*8dd0*/  UIMAD UR4, UR43, UR9, UR4 ;  /* 0x000000092b0472a4 */ /* 0x000fe2000f8e0204 */
[----:B------:R-:W-:Y:S01]  /*8de0*/  ULDC UR8, c[0x0][0x284] ;  /* 0x0000a10000087ab9 */ /* 0x000fe20000000800 */
[----:B------:R-:W-:Y:S01]  /*8df0*/  UIADD3 UR39, UR44, UR39, URZ ;  /* 0x000000272c277290 */ /* 0x000fe2000fffe03f */
[----:B------:R-:W-:Y:S01]  /*8e00*/  MOV R17, UR8 ;  /* 0x0000000800117c02 */ /* 0x000fe20008000f00 */
[----:B------:R-:W-:-:S02]  /*8e10*/  UISETP.GE.U32.AND UP2, UPT, UR44, 0x3, UPT ;  /* 0x000000032c00788c */ /* 0x000fc4000bf46070 */
[----:B------:R-:W-:-:S04]  /*8e20*/  UISETP.GT.U32.AND UP1, UPT, UR39, 0x2, UPT ;  /* 0x000000022700788c */ /* 0x000fc8000bf24070 */
[----:B------:R-:W-:Y:S01]  /*8e30*/  UISETP.LT.U32.AND UP1, UPT, UR44, 0x3, UP1 ;  /* 0x000000032c00788c */ /* 0x000fe20008f21070 */
[----:B0-----:R-:W-:Y:S02]  /*8e40*/  SHF.L.U32 R18, R8, 0x1, RZ ;  /* 0x0000000108127819 */ /* 0x001fe400000006ff */
[----:B------:R-:W-:Y:S02]  /*8e50*/  SHF.R.U32.HI R0, RZ, 0x2, R8 ;  /* 0x00000002ff007819 */ /* 0x000fe40000011608 */
[----:B------:R-:W-:Y:S02]  /*8e60*/  LOP3.LUT R18, R18, 0x6, RZ, 0xc0, !PT ;  /* 0x0000000612127812 */ /* 0x000fe400078ec0ff */
[----:B------:R-:W-:Y:S02]  /*8e70*/  LOP3.LUT R5, R8, 0x60, RZ, 0xc0, !PT ;  /* 0x0000006008057812 */ /* 0x000fe400078ec0ff */
[----:B------:R-:W-:Y:S01]  /*8e80*/  PRMT R18, R18, R19, UR42 ;  /* 0x0000002a12127e16 */ /* 0x000fe20008000013 */
[----:B------:R-:W-:Y:S01]  /*8e90*/  USHF.L.U32 UR42, UR42, 0x8, URZ ;  /* 0x000000082a2a7899 */ /* 0x000fe2000800063f */
[----:B------:R-:W-:-:S02]  /*8ea0*/  LOP3.LUT R0, R0, 0x7, RZ, 0xc0, !PT ;  /* 0x0000000700007812 */ /* 0x000fc400078ec0ff */
[----:B------:R-:W-:Y:S02]  /*8eb0*/  SHF.R.S32.HI R19, RZ, 0x1f, R18 ;  /* 0x0000001fff137819 */ /* 0x000fe40000011412 */
[----:B------:R-:W-:Y:S02]  /*8ec0*/  SHF.R.U32.HI R5, RZ, 0x1, R5 ;  /* 0x00000001ff057819 */ /* 0x000fe40000011605 */
[----:B------:R-:W-:Y:S01]  /*8ed0*/  LOP3.LUT R3, R3, 0x40, R0, 0xe2, !PT ;  /* 0x0000004003037812 */ /* 0x000fe200078ee200 */
[----:B------:R-:W-:Y:S01]  /*8ee0*/  IMAD.WIDE.U32 R6, R6, UR43, R18 ;  /* 0x0000002b06067c25 */ /* 0x000fe2000f8e0012 */
[----:B------:R-:W-:Y:S02]  /*8ef0*/  IADD3 R0, RZ, -R5, -R0 ;  /* 0x80000005ff007210 */ /* 0x000fe40007ffe800 */
[----:B------:R-:W-:Y:S01]  /*8f00*/  LOP3.LUT R3, R3, UR6, R5, 0xfe, !PT ;  /* 0x0000000603037c12 */ /* 0x000fe2000f8efe05 */
[----:B------:R-:W-:Y:S01]  /*8f10*/  VIADD R7, R7, UR4 ;  /* 0x0000000407077c36 */ /* 0x000fe20008000000 */
[----:B------:R-:W-:Y:S01]  /*8f20*/  ULDC UR4, c[0x0][0x288] ;  /* 0x0000a20000047ab9 */ /* 0x000fe20000000800 */
[----:B------:R-:W-:Y:S01]  /*8f30*/  IMAD R0, R4, -0x40, R0 ;  /* 0xffffffc004007824 */ /* 0x000fe200078e0200 */
[----:B------:R-:W-:Y:S01]  /*8f40*/  UISETP.GE.AND UP0, UPT, UR42, UR4, UPT ;  /* 0x000000042a00728c */ /* 0x000fe2000bf06270 */
[----:B------:R-:W-:-:S03]  /*8f50*/  IMAD.MOV.U32 R4, RZ, RZ, -0x2 ;  /* 0xfffffffeff047424 */ /* 0x000fc600078e00ff */
[----:B------:R-:W-:Y:S02]  /*8f60*/  UISETP.GE.OR UP0, UPT, UR41, UR8, UP0 ;  /* 0x000000082900728c */ /* 0x000fe40008706670 */
[----:B------:R-:W-:Y:S01]  /*8f70*/  IADD3 R17, R17, -UR41, R0 ;  /* 0x8000002911117c10 */ /* 0x000fe2000fffe000 */
[----:B------:R-:W-:Y:S01]  /*8f80*/  USEL UR8, URZ, 0x1, !UP1 ;  /* 0x000000013f087887 */ /* 0x000fe2000c800000 */
[----:B------:R-:W-:Y:S01]  /*8f90*/  LOP3.LUT R0, R8, 0x3, RZ, 0xc0, !PT ;  /* 0x0000000308007812 */ /* 0x000fe200078ec0ff */
[----:B------:R-:W-:Y:S01]  /*8fa0*/  UMOV UR41, 0xffffffff ;  /* 0xffffffff00297882 */ /* 0x000fe20000000000 */
[----:B------:R-:W-:Y:S01]  /*8fb0*/  PLOP3.LUT P0, PT, PT, PT, UP0, 0x80, 0x0 ;  /* 0x000000000000781c */ /* 0x000fe20003f0f008 */
[----:B------:R-:W-:Y:S02]  /*8fc0*/  ULOP3.LUT UR38, UR38, UR8, URZ, 0x3c, !UPT ;  /* 0x0000000826267292 */ /* 0x000fe4000f8e3c3f */
[----:B------:R-:W-:Y:S01]  /*8fd0*/  IMAD R0, R0, R4, UR4 ;  /* 0x0000000400007e24 */ /* 0x000fe2000f8e0204 */
[----:B------:R-:W-:-:S03]  /*8fe0*/  UIMAD.WIDE.U32 UR4, UR39, -0x55555555, URZ ;  /* 0xaaaaaaab270478a5 */ /* 0x000fc6000f8e003f */
[----:B------:R-:W-:Y:S01]  /*8ff0*/  VIADD R0, R0, -UR42 ;  /* 0x8000002a00007c36 */ /* 0x000fe20008000000 */
[----:B------:R-:W-:-:S04]  /*9000*/  USHF.R.U32.HI UR4, URZ, 0x1, UR5 ;  /* 0x000000013f047899 */ /* 0x000fc80008011605 */
[----:B------:R-:W-:Y:S02]  /*9010*/  UIMAD UR39, UR4, -0x3, UR39 ;  /* 0xfffffffd042778a4 */ /* 0x000fe4000f8e0227 */
[----:B------:R-:W-:Y:S01]  /*9020*/  @UP2 ULOP3.LUT UR38, UR38, 0x1, UR4, 0x78, !UPT ;  /* 0x0000000126262892 */ /* 0x000fe2000f8e7804 */
[----:B------:R-:W-:Y:S11]  /*9030*/  @P0 BRA `(.L_x_28) ;  /* 0x0000010400d80947 */ /* 0x000ff60003800000 */
[----:B------:R-:W-:Y:S01]  /*9040*/  FSETP.NEU.AND P0, PT, R16, RZ, PT ;  /* 0x000000ff1000720b */ /* 0x000fe20003f0d000 */
[----:B------:R-:W-:Y:S01]  /*9050*/  ULDC.64 UR8, c[0x0][0x5c8] ;  /* 0x0001720000087ab9 */ /* 0x000fe20000000a00 */
[----:B------:R-:W-:Y:S01]  /*9060*/  ISETP.GT.AND P3, PT, R17, RZ, PT ;  /* 0x000000ff1100720c */ /* 0x000fe20003f64270 */
[----:B------:R-:W-:Y:S01]  /*9070*/  UIMAD UR4, UR7, UR8, URZ ;  /* 0x00000008070472a4 */ /* 0x000fe2000f8e023f */
[----:B------:R-:W-:Y:S01]  /*9080*/  IMAD.U32 R10, RZ, RZ, UR9 ;  /* 0x00000009ff0a7e24 */ /* 0x000fe2000f8e00ff */
[----:B------:R-:W-:Y:S01]  /*9090*/  BSSY B0, `(.L_x_28) ;  /* 0x0001070000007945 */ /* 0x000fe20003800000 */
[----:B------:R-:W-:Y:S01]  /*90a0*/  IMAD.WIDE.U32 R6, R3, UR8, R6 ;  /* 0x0000000803067c25 */ /* 0x000fe2000f8e0006 */
[----:B------:R-:W-:-:S03]  /*90b0*/  ISETP.GT.AND P1, PT, R0, RZ, P3 ;  /* 0x000000ff0000720c */ /* 0x000fc60001f24270 */
[----:B------:R-:W-:-:S05]  /*90c0*/  IMAD R10, R3, R10, UR4 ;  /* 0x00000004030a7e24 */ /* 0x000fca000f8e020a */
[----:B------:R-:W-:Y:S01]  /*90d0*/  IADD3 R10, R7, R10, RZ ;  /* 0x0000000a070a7210 */ /* 0x000fe20007ffe0ff */
[----:B------:R-:W-:Y:S06]  /*90e0*/  @!P0 BRA `(.L_x_29) ;  /* 0x000000b800108947 */ /* 0x000fec0003800000 */
[----:B------:R-:W0:Y:S01]  /*90f0*/  LDC.64 R22, c[0x0][0x5b8] ;  /* 0x00016e00ff167b82 */ /* 0x000e220000000a00 */
[----:B------:R-:W2:Y:S01]  /*9100*/  LDL.LU R11, [R1] ;  /* 0x00000000010b7983 */ /* 0x000ea20000300800 */
[----:B------:R-:W-:-:S06]  /*9110*/  ULDC.64 UR4, c[0x0][0x5c0] ;  /* 0x0001700000047ab9 */ /* 0x000fcc0000000a00 */
[----:B------:R-:W1:Y:S08]  /*9120*/  LDC.64 R14, c[0x0][0x5b0] ;  /* 0x00016c00ff0e7b82 */ /* 0x000e700000000a00 */
[----:B------:R-:W3:Y:S01]  /*9130*/  LDC.64 R12, c[0x0][0x5a8] ;  /* 0x00016a00ff0c7b82 */ /* 0x000ee20000000a00 */
[C---:B0-----:R-:W-:Y:S02]  /*9140*/  IMAD R157, R22.reuse, UR10, RZ ;  /* 0x0000000a169d7c24 */ /* 0x041fe4000f8e02ff */
[----:B------:R-:W-:-:S04]  /*9150*/  IMAD.WIDE.U32 R152, R22, UR43, R18 ;  /* 0x0000002b16987c25 */ /* 0x000fc8000f8e0012 */
[----:B------:R-:W-:Y:S02]  /*9160*/  IMAD R157, R23, UR43, R157 ;  /* 0x0000002b179d7c24 */ /* 0x000fe4000f8e029d */
[----:B-1----:R-:W-:Y:S02]  /*9170*/  IMAD R156, R14, UR7, RZ ;  /* 0x000000070e9c7c24 */ /* 0x002fe4000f8e02ff */
[----:B------:R-:W-:Y:S02]  /*9180*/  IMAD.IADD R21, R153, 0x1, R157 ;  /* 0x0000000199157824 */ /* 0x000fe400078e029d */
[----:B------:R-:W-:Y:S02]  /*9190*/  IMAD.MOV.U32 R20, RZ, RZ, R152 ;  /* 0x000000ffff147224 */ /* 0x000fe400078e0098 */
[C---:B------:R-:W-:Y:S02]  /*91a0*/  IMAD R156, R3.reuse, R15, R156 ;  /* 0x0000000f039c7224 */ /* 0x040fe400078e029c */
[----:B------:R-:W-:-:S04]  /*91b0*/  IMAD.WIDE.U32 R4, R3, R14, R20 ;  /* 0x0000000e03047225 */ /* 0x000fc800078e0014 */
[----:B------:R-:W-:Y:S01]  /*91c0*/  IMAD.IADD R5, R5, 0x1, R156 ;  /* 0x0000000105057824 */ /* 0x000fe200078e029c */
[----:B---3--:R-:W-:-:S04]  /*91d0*/  LEA R8, P0, R4, R12, 0x1 ;  /* 0x0000000c04087211 */ /* 0x008fc800078008ff */
[----:B------:R-:W-:-:S05]  /*91e0*/  LEA.HI.X R9, R4, R13, R5, 0x1, P0 ;  /* 0x0000000d04097211 */ /* 0x000fca00000f0c05 */
[----:B------:R-:W3:Y:S01]  /*91f0*/  @P1 LDG.E.LTC128B.U16 R23, desc[UR36][R8.64] ;  /* 0x0000002408171981 */ /* 0x000ee2000c1e1520 */
[----:B------:R-:W-:Y:S01]  /*9200*/  BSSY B1, `(.L_x_30) ;  /* 0x0000011000017945 */ /* 0x000fe20003800000 */
[----:B---3--:R-:W-:-:S05]  /*9210*/  SHF.L.U32 R4, R23, 0x10, RZ ;  /* 0x0000001017047819 */ /* 0x008fca00000006ff */
[----:B------:R-:W-:-:S04]  /*9220*/  FMUL R4, R4, R16 ;  /* 0x0000001004047220 */ /* 0x000fc80000400000 */
[----:B--2---:R-:W-:Y:S01]  /*9230*/  FFMA R7, R11, R2, R4 ;  /* 0x000000020b077223 */ /* 0x004fe20000000004 */
[----:B------:R-:W-:-:S04]  /*9240*/  LEA R4, P0, R6, UR4, 0x1 ;  /* 0x0000000406047c11 */ /* 0x000fc8000f8008ff */
[----:B------:R-:W-:Y:S02]  /*9250*/  LEA.HI.X R5, R6, UR5, R10, 0x1, P0 ;  /* 0x0000000506057c11 */ /* 0x000fe400080f0c0a */
[----:B------:R-:W-:-:S05]  /*9260*/  F2FP.BF16.F32.PACK_AB R6, RZ, R7 ;  /* 0x00000007ff06723e */ /* 0x000fca00000010ff */
[----:B------:R0:W-:Y:S02]  /*9270*/  @P1 STG.E.U16 desc[UR36][R4.64], R6 ;  /* 0x0000000604001986 */ /* 0x0001e4000c101524 */
[----:B0-----:R-:W-:-:S04]  /*9280*/  IMAD.WIDE.U32 R6, R3, R14, R18 ;  /* 0x0000000e03067225 */ /* 0x001fc800078e0012 */
[----:B------:R-:W-:Y:S02]  /*9290*/  IMAD.IADD R7, R156, 0x1, R7 ;  /* 0x000000019c077824 */ /* 0x000fe400078e0207 */
[----:B------:R-:W-:-:S04]  /*92a0*/  IMAD.WIDE.U32 R6, R22, UR43, R6 ;  /* 0x0000002b16067c25 */ /* 0x000fc8000f8e0006 */
[----:B------:R-:W-:Y:S01]  /*92b0*/  IMAD.IADD R7, R157, 0x1, R7 ;  /* 0x000000019d077824 */ /* 0x000fe200078e0207 */
[----:B------:R-:W-:-:S04]  /*92c0*/  LEA R10, P0, R6, R12, 0x1 ;  /* 0x0000000c060a7211 */ /* 0x000fc800078008ff */
[----:B------:R-:W-:Y:S02]  /*92d0*/  LEA.HI.X R11, R6, R13, R7, 0x1, P0 ;  /* 0x0000000d060b7211 */ /* 0x000fe400000f0c07 */
[----:B------:R-:W-:-:S13]  /*92e0*/  ISETP.GT.AND P0, PT, R0, 0x1, P3 ;  /* 0x000000010000780c */ /* 0x000fda0001f04270 */
[----:B------:R-:W-:Y:S05]  /*92f0*/  @!P0 BRA `(.L_x_31) ;  /* 0x0000000000048947 */ /* 0x000fea0003800000 */
[----:B------:R0:W5:Y:S02]  /*9300*/  LDG.E.LTC128B.U16 R23, desc[UR36][R10.64+0x2] ;  /* 0x000002240a177981 */ /* 0x000164000c1e1520 */
.L_x_31:
[----:B------:R-:W-:Y:S05]  /*9310*/  BSYNC B1 ;  /* 0x0000000000017941 */ /* 0x000fea0003800000 */
.L_x_30:
[----:B------:R-:W2:Y:S01]  /*9320*/  LDL.LU R7, [R1+0x4] ;  /* 0x0000040001077983 */ /* 0x000ea20000300800 */
[----:B-----5:R-:W-:Y:S01]  /*9330*/  IMAD.U32 R6, R23, 0x10000, RZ ;  /* 0x0001000017067824 */ /* 0x020fe200078e00ff */
[C---:B------:R-:W-:Y:S02]  /*9340*/  SHF.L.U64.HI R155, R14.reuse, 0x3, R15 ;  /* 0x000000030e9b7819 */ /* 0x040fe4000001020f */
[----:B------:R-:W-:Y:S01]  /*9350*/  SHF.L.U32 R154, R14, 0x3, RZ ;  /* 0x000000030e9a7819 */ /* 0x000fe200000006ff */
[----:B------:R-:W-:Y:S01]  /*9360*/  FMUL R6, R6, R16 ;  /* 0x0000001006067220 */ /* 0x000fe20000400000 */
[----:B------:R-:W3:Y:S03]  /*9370*/  LDL.LU R158, [R1+0x8] ;  /* 0x00000800019e7983 */ /* 0x000ee60000300800 */
[----:B--2---:R-:W-:-:S05]  /*9380*/  FFMA R6, R7, R2, R6 ;  /* 0x0000000207067223 */ /* 0x004fca0000000006 */
[----:B------:R-:W-:-:S05]  /*9390*/  F2FP.BF16.F32.PACK_AB R6, RZ, R6 ;  /* 0x00000006ff06723e */ /* 0x000fca00000010ff */
[----:B------:R1:W-:Y:S01]  /*93a0*/  @P0 STG.E.U16 desc[UR36][R4.64+0x2], R6 ;  /* 0x0000020604000986 */ /* 0x0003e2000c101524 */
[----:B------:R-:W-:-:S04]  /*93b0*/  ISETP.GT.AND P0, PT, R17, 0x8, PT ;  /* 0x000000081100780c */ /* 0x000fc80003f04270 */
[----:B------:R-:W-:Y:S01]  /*93c0*/  ISETP.GT.AND P1, PT, R0, RZ, P0 ;  /* 0x000000ff0000720c */ /* 0x000fe20000724270 */
[----:B-1----:R-:W-:-:S04]  /*93d0*/  IMAD.WIDE.U32 R6, R3, R14, R154 ;  /* 0x0000000e03067225 */ /* 0x002fc800078e009a */
[----:B------:R-:W-:Y:S01]  /*93e0*/  IMAD.IADD R156, R156, 0x1, R7 ;  /* 0x000000019c9c7824 */ /* 0x000fe200078e0207 */
[----:B------:R-:W-:-:S05]  /*93f0*/  IADD3 R7, P2, R152, R6, RZ ;  /* 0x0000000698077210 */ /* 0x000fca0007f5e0ff */
[----:B------:R-:W-:Y:S01]  /*9400*/  IMAD.X R9, R156, 0x1, R21, P2 ;  /* 0x000000019c097824 */ /* 0x000fe200010e0615 */
[----:B------:R-:W-:-:S04]  /*9410*/  LEA R8, P2, R7, R12, 0x1 ;  /* 0x0000000c07087211 */ /* 0x000fc800078408ff */
[----:B------:R-:W-:-:S05]  /*9420*/  LEA.HI.X R9, R7, R13, R9, 0x1, P2 ;  /* 0x0000000d07097211 */ /* 0x000fca00010f0c09 */
[----:B------:R1:W2:Y:S01]  /*9430*/  @P1 LDG.E.LTC128B.U16 R23, desc[UR36][R8.64] ;  /* 0x0000002408171981 */ /* 0x0002a2000c1e1520 */
[----:B------:R-:W-:Y:S01]  /*9440*/  IADD3 R6, P2, R18, R6, RZ ;  /* 0x0000000612067210 */ /* 0x000fe20007f5e0ff */
[----:B------:R-:W-:Y:S01]  /*9450*/  BSSY B1, `(.L_x_32) ;  /* 0x0000016000017945 */ /* 0x000fe20003800000 */
[----:B------:R-:W-:-:S03]  /*9460*/  ISETP.GT.AND P4, PT, R0, 0x1, P0 ;  /* 0x000000010000780c */ /* 0x000fc60000784270 */
[----:B------:R-:W-:Y:S01]  /*9470*/  IMAD.X R7, R19, 0x1, R156, P2 ;  /* 0x0000000113077824 */ /* 0x000fe200010e069c */
[----:B------:R-:W-:Y:S01]  /*9480*/  MOV R156, UR9 ;  /* 0x00000009009c7c02 */ /* 0x000fe20008000f00 */
[----:B------:R-:W-:-:S05]  /*9490*/  IMAD.WIDE.U32 R6, R22, UR43, R6 ;  /* 0x0000002b16067c25 */ /* 0x000fca000f8e0006 */
[----:B------:R-:W-:Y:S02]  /*94a0*/  IADD3 R7, R157, R7, RZ ;  /* 0x000000079d077210 */ /* 0x000fe40007ffe0ff */
[----:B-1----:R-:W-:-:S04]  /*94b0*/  LEA R8, P2, R6, R12, 0x1 ;  /* 0x0000000c06087211 */ /* 0x002fc800078408ff */
[----:B------:R-:W-:Y:S01]  /*94c0*/  LEA.HI.X R9, R6, R13, R7, 0x1, P2 ;  /* 0x0000000d06097211 */ /* 0x000fe200010f0c07 */
[----:B--2---:R-:W-:-:S04]  /*94d0*/  IMAD.U32 R6, R23, 0x10000, RZ ;  /* 0x0001000017067824 */ /* 0x004fc800078e00ff */
[----:B------:R-:W-:-:S04]  /*94e0*/  FMUL R6, R6, R16 ;  /* 0x0000001006067220 */ /* 0x000fc80000400000 */
[----:B---3--:R-:W-:Y:S01]  /*94f0*/  FFMA R7, R158, R2, R6 ;  /* 0x000000029e077223 */ /* 0x008fe20000000006 */
[----:B------:R-:W-:Y:S02]  /*9500*/  IMAD.U32 R158, RZ, RZ, UR8 ;  /* 0x00000008ff9e7e24 */ /* 0x000fe4000f8e00ff */
[----:B------:R-:W-:Y:S02]  /*9510*/  IMAD.U32 R6, RZ, RZ, UR8 ;  /* 0x00000008ff067e24 */ /* 0x000fe4000f8e00ff */
[----:B------:R-:W-:Y:S01]  /*9520*/  IMAD.SHL.U32 R158, R158, 0x10, RZ ;  /* 0x000000109e9e7824 */ /* 0x000fe200078e00ff */
[----:B------:R-:W-:Y:S02]  /*9530*/  F2FP.BF16.F32.PACK_AB R7, RZ, R7 ;  /* 0x00000007ff07723e */ /* 0x000fe400000010ff */
[----:B------:R-:W-:Y:S02]  /*9540*/  SHF.L.U64.HI R156, R6, 0x4, R156 ;  /* 0x00000004069c7819 */ /* 0x000fe4000001029c */
[----:B------:R-:W-:-:S02]  /*9550*/  IADD3 R6, P2, R158, R4, RZ ;  /* 0x000000049e067210 */ /* 0x000fc40007f5e0ff */
[----:B------:R-:W-:-:S03]  /*9560*/  PRMT R159, R7, 0x7610, R159 ;  /* 0x00007610079f7816 */ /* 0x000fc6000000009f */
[----:B------:R-:W-:-:S05]  /*9570*/  IMAD.X R7, R156, 0x1, R5, P2 ;  /* 0x000000019c077824 */ /* 0x000fca00010e0605 */
[----:B------:R1:W-:Y:S01]  /*9580*/  @P1 STG.E.U16 desc[UR36][R6.64], R159 ;  /* 0x0000009f06001986 */ /* 0x0003e2000c101524 */
[----:B------:R-:W-:Y:S05]  /*9590*/  @!P4 BRA `(.L_x_33) ;  /* 0x000000000004c947 */ /* 0x000fea0003800000 */
[----:B------:R2:W5:Y:S02]  /*95a0*/  LDG.E.LTC128B.U16 R23, desc[UR36][R8.64+0x2] ;  /* 0x0000022408177981 */ /* 0x000564000c1e1520 */
.L_x_33:
[----:B------:R-:W-:Y:S05]  /*95b0*/  BSYNC B1 ;  /* 0x0000000000017941 */ /* 0x000fea0003800000 */
.L_x_32:
[----:B------:R-:W3:Y:S01]  /*95c0*/  LDL.LU R161, [R1+0xc] ;  /* 0x00000c0001a17983 */ /* 0x000ee20000300800 */
[----:B-1---5:R-:W-:Y:S01]  /*95d0*/  IMAD.U32 R159, R23, 0x10000, RZ ;  /* 0x00010000179f7824 */ /* 0x022fe200078e00ff */
[----:B------:R-:W-:Y:S01]  /*95e0*/  ISETP.GT.AND P1, PT, R0, 0x8, P3 ;  /* 0x000000080000780c */ /* 0x000fe20001f24270 */
[----:B------:R-:W-:Y:S02]  /*95f0*/  BSSY B1, `(.L_x_34) ;  /* 0x0000007000017945 */ /* 0x000fe40003800000 */
[----:B------:R-:W-:-:S04]  /*9600*/  FMUL R159, R159, R16 ;  /* 0x000000109f9f7220 */ /* 0x000fc80000400000 */
[----:B---3--:R-:W-:-:S05]  /*9610*/  FFMA R159, R161, R2, R159 ;  /* 0x00000002a19f7223 */ /* 0x008fca000000009f */
[----:B------:R-:W-:-:S05]  /*9620*/  F2FP.BF16.F32.PACK_AB R159, RZ, R159 ;  /* 0x0000009fff9f723e */ /* 0x000fca00000010ff */
[----:B------:R1:W-:Y:S01]  /*9630*/  @P4 STG.E.U16 desc[UR36][R6.64+0x2], R159 ;  /* 0x0000029f06004986 */ /* 0x0003e2000c101524 */
[----:B------:R-:W-:Y:S05]  /*9640*/  @!P1 BRA `(.L_x_35) ;  /* 0x0000000000049947 */ /* 0x000fea0003800000 */
[----:B------:R3:W5:Y:S02]  /*9650*/  LDG.E.LTC128B.U16 R23, desc[UR36][R10.64+0x10] ;  /* 0x000010240a177981 */ /* 0x000764000c1e1520 */
.L_x_35:
[----:B------:R-:W-:Y:S05]  /*9660*/  BSYNC B1 ;  /* 0x0000000000017941 */ /* 0x000fea0003800000 */
.L_x_34:
[----:B------:R-:W4:Y:S01]  /*9670*/  LDL.LU R161, [R1+0x10] ;  /* 0x0000100001a17983 */ /* 0x000f220000300800 */
[----:B-1---5:R-:W-:Y:S01]  /*9680*/  SHF.L.U32 R159, R23, 0x10, RZ ;  /* 0x00000010179f7819 */ /* 0x022fe200000006ff */
[----:B------:R-:W-:Y:S01]  /*9690*/  BSSY B1, `(.L_x_36) ;  /* 0x0000008000017945 */ /* 0x000fe20003800000 */
[----:B------:R-:W-:-:S03]  /*96a0*/  ISETP.GT.AND P2, PT, R0, 0x9, P3 ;  /* 0x000000090000780c */ /* 0x000fc60001f44270 */
[----:B------:R-:W-:-:S04]  /*96b0*/  FMUL R159, R159, R16 ;  /* 0x000000109f9f7220 */ /* 0x000fc80000400000 */
[----:B----4-:R-:W-:-:S05]  /*96c0*/  FFMA R159, R161, R2, R159 ;  /* 0x00000002a19f7223 */ /* 0x010fca000000009f */
[----:B------:R-:W-:-:S05]  /*96d0*/  F2FP.BF16.F32.PACK_AB R159, RZ, R159 ;  /* 0x0000009fff9f723e */ /* 0x000fca00000010ff */
[----:B------:R1:W-:Y:S01]  /*96e0*/  @P1 STG.E.U16 desc[UR36][R4.64+0x10], R159 ;  /* 0x0000109f04001986 */ /* 0x0003e2000c101524 */
[----:B------:R-:W-:Y:S05]  /*96f0*/  @!P2 BRA `(.L_x_37) ;  /* 0x000000000004a947 */ /* 0x000fea0003800000 */
[----:B------:R4:W5:Y:S02]  /*9700*/  LDG.E.LTC128B.U16 R23, desc[UR36][R10.64+0x12] ;  /* 0x000012240a177981 */ /* 0x000964000c1e1520 */
.L_x_37:
[----:B------:R-:W-:Y:S05]  /*9710*/  BSYNC B1 ;  /* 0x0000000000017941 */ /* 0x000fea0003800000 */
.L_x_36:
[----:B------:R-:W2:Y:S01]  /*9720*/  LDL.LU R161, [R1+0x14] ;  /* 0x0000140001a17983 */ /* 0x000ea20000300800 */
[----:B-1---5:R-:W-:Y:S01]  /*9730*/  IMAD.U32 R159, R23, 0x10000, RZ ;  /* 0x00010000179f7824 */ /* 0x022fe200078e00ff */
[----:B------:R-:W-:Y:S01]  /*9740*/  ISETP.GT.AND P1, PT, R0, 0x8, P0 ;  /* 0x000000080000780c */ /* 0x000fe20000724270 */
[----:B------:R-:W-:Y:S02]  /*9750*/  BSSY B1, `(.L_x_38) ;  /* 0x0000007000017945 */ /* 0x000fe40003800000 */
[----:B------:R-:W-:-:S04]  /*9760*/  FMUL R159, R159, R16 ;  /* 0x000000109f9f7220 */ /* 0x000fc80000400000 */
[----:B--2---:R-:W-:-:S05]  /*9770*/  FFMA R159, R161, R2, R159 ;  /* 0x00000002a19f7223 */ /* 0x004fca000000009f */
[----:B------:R-:W-:-:S05]  /*9780*/  F2FP.BF16.F32.PACK_AB R159, RZ, R159 ;  /* 0x0000009fff9f723e */ /* 0x000fca00000010ff */
[----:B------:R1:W-:Y:S01]  /*9790*/  @P2 STG.E.U16 desc[UR36][R4.64+0x12], R159 ;  /* 0x0000129f04002986 */ /* 0x0003e2000c101524 */
[----:B------:R-:W-:Y:S05]  /*97a0*/  @!P1 BRA `(.L_x_39) ;  /* 0x0000000000049947 */ /* 0x000fea0003800000 */
[----:B------:R2:W5:Y:S02]  /*97b0*/  LDG.E.LTC128B.U16 R23, desc[UR36][R8.64+0x10] ;  /* 0x0000102408177981 */ /* 0x000564000c1e1520 */
.L_x_39:
[----:B------:R-:W-:Y:S05]  /*97c0*/  BSYNC B1 ;  /* 0x0000000000017941 */ /* 0x000fea0003800000 */
.L_x_38:
        /* <DEDUP_REMOVED lines=10> */
.L_x_41:
[----:B------:R-:W-:Y:S05]  /*9870*/  BSYNC B1 ;  /* 0x0000000000017941 */ /* 0x000fea0003800000 */
.L_x_40:
        /* <DEDUP_REMOVED lines=10> */
.L_x_43:
[----:B------:R-:W-:Y:S05]  /*9920*/  BSYNC B1 ;  /* 0x0000000000017941 */ /* 0x000fea0003800000 */
.L_x_42:
[----:B------:R-:W3:Y:S01]  /*9930*/  LDL.LU R161, [R1+0x20] ;  /* 0x0000200001a17983 */ /* 0x000ee20000300800 */
[----:B-1---5:R-:W-:Y:S01]  /*9940*/  SHF.L.U32 R159, R23, 0x10, RZ ;  /* 0x00000010179f7819 */ /* 0x022fe200000006ff */
[----:B------:R-:W-:Y:S01]  /*9950*/  BSSY B1, `(.L_x_44) ;  /* 0x0000008000017945 */ /* 0x000fe20003800000 */
[----:B------:R-:W-:-:S03]  /*9960*/  ISETP.GT.AND P2, PT, R0, 0x11, P3 ;  /* 0x000000110000780c */ /* 0x000fc60001f44270 */
[----:B------:R-:W-:-:S04]  /*9970*/  FMUL R159, R159, R16 ;  /* 0x000000109f9f7220 */ /* 0x000fc80000400000 */
[----:B---3--:R-:W-:-:S05]  /*9980*/  FFMA R159, R161, R2, R159 ;  /* 0x00000002a19f7223 */ /* 0x008fca000000009f */
[----:B------:R-:W-:-:S05]  /*9990*/  F2FP.BF16.F32.PACK_AB R159, RZ, R159 ;  /* 0x0000009fff9f723e */ /* 0x000fca00000010ff */
[----:B------:R1:W-:Y:S01]  /*99a0*/  @P1 STG.E.U16 desc[UR36][R4.64+0x20], R159 ;  /* 0x0000209f04001986 */ /* 0x0003e2000c101524 */
[----:B------:R-:W-:Y:S05]  /*99b0*/  @!P2 BRA `(.L_x_45) ;  /* 0x000000000004a947 */ /* 0x000fea0003800000 */
[----:B------:R3:W5:Y:S02]  /*99c0*/  LDG.E.LTC128B.U16 R23, desc[UR36][R10.64+0x22] ;  /* 0x000022240a177981 */ /* 0x000764000c1e1520 */
.L_x_45:
[----:B------:R-:W-:Y:S05]  /*99d0*/  BSYNC B1 ;  /* 0x0000000000017941 */ /* 0x000fea0003800000 */
.L_x_44:
        /* <DEDUP_REMOVED lines=10> */
.L_x_47:
[----:B------:R-:W-:Y:S05]  /*9a80*/  BSYNC B1 ;  /* 0x0000000000017941 */ /* 0x000fea0003800000 */
.L_x_46:
        /* <DEDUP_REMOVED lines=10> */
.L_x_49:
[----:B------:R-:W-:Y:S05]  /*9b30*/  BSYNC B1 ;  /* 0x0000000000017941 */ /* 0x000fea0003800000 */
.L_x_48:
        /* <DEDUP_REMOVED lines=10> */
.L_x_51:
[----:B------:R-:W-:Y:S05]  /*9be0*/  BSYNC B1 ;  /* 0x0000000000017941 */ /* 0x000fea0003800000 */
.L_x_50:
        /* <DEDUP_REMOVED lines=10> */
.L_x_53:
[----:B------:R-:W-:Y:S05]  /*9c90*/  BSYNC B1 ;  /* 0x0000000000017941 */ /* 0x000fea0003800000 */
.L_x_52:
        /* <DEDUP_REMOVED lines=10> */
.L_x_55:
[----:B------:R-:W-:Y:S05]  /*9d40*/  BSYNC B1 ;  /* 0x0000000000017941 */ /* 0x000fea0003800000 */
.L_x_54:
        /* <DEDUP_REMOVED lines=10> */
.L_x_57:
[----:B------:R-:W-:Y:S05]  /*9df0*/  BSYNC B1 ;  /* 0x0000000000017941 */ /* 0x000fea0003800000 */
.L_x_56:
        /* <DEDUP_REMOVED lines=10> */
.L_x_59:
[----:B------:R-:W-:Y:S05]  /*9ea0*/  BSYNC B1 ;  /* 0x0000000000017941 */ /* 0x000fea0003800000 */
.L_x_58:
        /* <DEDUP_REMOVED lines=10> */
.L_x_61:
[----:B------:R-:W-:Y:S05]  /*9f50*/  BSYNC B1 ;  /* 0x0000000000017941 */ /* 0x000fea0003800000 */
.L_x_60:
        /* <DEDUP_REMOVED lines=10> */
.L_x_63:
[----:B------:R-:W-:Y:S05]  /*a000*/  BSYNC B1 ;  /* 0x0000000000017941 */ /* 0x000fea0003800000 */
.L_x_62:
        /* <DEDUP_REMOVED lines=10> */
.L_x_65:
[----:B------:R-:W-:Y:S05]  /*a0b0*/  BSYNC B1 ;  /* 0x0000000000017941 */ /* 0x000fea0003800000 */
.L_x_64:
        /* <DEDUP_REMOVED lines=10> */
.L_x_67:
[----:B------:R-:W-:Y:S05]  /*a160*/  BSYNC B1 ;  /* 0x0000000000017941 */ /* 0x000fea0003800000 */
.L_x_66:
        /* <DEDUP_REMOVED lines=10> */
.L_x_69:
[----:B------:R-:W-:Y:S05]  /*a210*/  BSYNC B1 ;  /* 0x0000000000017941 */ /* 0x000fea0003800000 */
.L_x_68:
        /* <DEDUP_REMOVED lines=10> */
.L_x_71:
[----:B------:R-:W-:Y:S05]  /*a2c0*/  BSYNC B1 ;  /* 0x0000000000017941 */ /* 0x000fea0003800000 */
.L_x_70:
        /* <DEDUP_REMOVED lines=10> */
.L_x_73:
[----:B------:R-:W-:Y:S05]  /*a370*/  BSYNC B1 ;  /* 0x0000000000017941 */ /* 0x000fea0003800000 */
.L_x_72:
        /* <DEDUP_REMOVED lines=10> */
.L_x_75:
[----:B------:R-:W-:Y:S05]  /*a420*/  BSYNC B1 ;  /* 0x0000000000017941 */ /* 0x000fea0003800000 */
.L_x_74:
        /* <DEDUP_REMOVED lines=10> */
.L_x_77:
[----:B------:R-:W-:Y:S05]  /*a4d0*/  BSYNC B1 ;  /* 0x0000000000017941 */ /* 0x000fea0003800000 */
.L_x_76:
        /* <DEDUP_REMOVED lines=10> */
.L_x_79:
[----:B------:R-:W-:Y:S05]  /*a580*/  BSYNC B1 ;  /* 0x0000000000017941 */ /* 0x000fea0003800000 */
.L_x_78:
        /* <DEDUP_REMOVED lines=10> */
.L_x_81:
[----:B------:R-:W-:Y:S05]  /*a630*/  BSYNC B1 ;  /* 0x0000000000017941 */ /* 0x000fea0003800000 */
.L_x_80:
        /* <DEDUP_REMOVED lines=10> */
.L_x_83:
[----:B------:R-:W-:Y:S05]  /*a6e0*/  BSYNC B1 ;  /* 0x0000000000017941 */ /* 0x000fea0003800000 */
.L_x_82:
        /* <DEDUP_REMOVED lines=10> */
.L_x_85:
[----:B------:R-:W-:Y:S05]  /*a790*/  BSYNC B1 ;  /* 0x0000000000017941 */ /* 0x000fea0003800000 */
.L_x_84:
        /* <DEDUP_REMOVED lines=10> */
.L_x_87:
[----:B------:R-:W-:Y:S05]  /*a840*/  BSYNC B1 ;  /* 0x0000000000017941 */ /* 0x000fea0003800000 */
.L_x_86:
        /* <DEDUP_REMOVED lines=10> */
.L_x_89:
[----:B------:R-:W-:Y:S05]  /*a8f0*/  BSYNC B1 ;  /* 0x0000000000017941 */ /* 0x000fea0003800000 */
.L_x_88:
        /* <DEDUP_REMOVED lines=10> */
.L_x_91:
[----:B------:R-:W-:Y:S05]  /*a9a0*/  BSYNC B1 ;  /* 0x0000000000017941 */ /* 0x000fea0003800000 */
.L_x_90:
        /* <DEDUP_REMOVED lines=10> */
.L_x_93:
[----:B------:R-:W-:Y:S05]  /*aa50*/  BSYNC B1 ;  /* 0x0000000000017941 */ /* 0x000fea0003800000 */
.L_x_92:
        /* <DEDUP_REMOVED lines=10> */
.L_x_95:
[----:B------:R-:W-:Y:S05]  /*ab00*/  BSYNC B1 ;  /* 0x0000000000017941 */ /* 0x000fea0003800000 */
.L_x_94:
        /* <DEDUP_REMOVED lines=10> */
.L_x_97:
[----:B------:R-:W-:Y:S05]  /*abb0*/  BSYNC B1 ;  /* 0x0000000000017941 */ /* 0x000fea0003800000 */
.L_x_96:
        /* <DEDUP_REMOVED lines=10> */
.L_x_99:
[----:B------:R-:W-:Y:S05]  /*ac60*/  BSYNC B1 ;  /* 0x0000000000017941 */ /* 0x000fea0003800000 */
.L_x_98:
        /* <DEDUP_REMOVED lines=10> */
.L_x_101:
[----:B------:R-:W-:Y:S05]  /*ad10*/  BSYNC B1 ;  /* 0x0000000000017941 */ /* 0x000fea0003800000 */
.L_x_100:
        /* <DEDUP_REMOVED lines=10> */
.L_x_103:
[----:B------:R-:W-:Y:S05]  /*adc0*/  BSYNC B1 ;  /* 0x0000000000017941 */ /* 0x000fea0003800000 */
.L_x_102:
        /* <DEDUP_REMOVED lines=10> */
.L_x_105:
[----:B------:R-:W-:Y:S05]  /*ae70*/  BSYNC B1 ;  /* 0x0000000000017941 */ /* 0x000fea0003800000 */
.L_x_104:
        /* <DEDUP_REMOVED lines=10> */
.L_x_107:
[----:B------:R-:W-:Y:S05]  /*af20*/  BSYNC B1 ;  /* 0x0000000000017941 */ /* 0x000fea0003800000 */
.L_x_106:
        /* <DEDUP_REMOVED lines=10> */
.L_x_109:
[----:B------:R-:W-:Y:S05]  /*afd0*/  BSYNC B1 ;  /* 0x0000000000017941 */ /* 0x000fea0003800000 */
.L_x_108:
        /* <DEDUP_REMOVED lines=10> */
.L_x_111:
[----:B------:R-:W-:Y:S05]  /*b080*/  BSYNC B1 ;  /* 0x0000000000017941 */ /* 0x000fea0003800000 */
.L_x_110:
        /* <DEDUP_REMOVED lines=10> */
.L_x_113:
[----:B------:R-:W-:Y:S05]  /*b130*/  BSYNC B1 ;  /* 0x0000000000017941 */ /* 0x000fea0003800000 */
.L_x_112:
        /* <DEDUP_REMOVED lines=10> */
.L_x_115:
[----:B------:R-:W-:Y:S05]  /*b1e0*/  BSYNC B1 ;  /* 0x0000000000017941 */ /* 0x000fea0003800000 */
.L_x_114:
        /* <DEDUP_REMOVED lines=10> */
.L_x_117:
[----:B------:R-:W-:Y:S05]  /*b290*/  BSYNC B1 ;  /* 0x0000000000017941 */ /* 0x000fea0003800000 */
.L_x_116:
        /* <DEDUP_REMOVED lines=10> */
.L_x_119:
[----:B------:R-:W-:Y:S05]  /*b340*/  BSYNC B1 ;  /* 0x0000000000017941 */ /* 0x000fea0003800000 */
.L_x_118:
        /* <DEDUP_REMOVED lines=10> */
.L_x_121:
[----:B------:R-:W-:Y:S05]  /*b3f0*/  BSYNC B1 ;  /* 0x0000000000017941 */ /* 0x000fea0003800000 */
.L_x_120:
        /* <DEDUP_REMOVED lines=10> */
.L_x_123:
[----:B------:R-:W-:Y:S05]  /*b4a0*/  BSYNC B1 ;  /* 0x0000000000017941 */ /* 0x000fea0003800000 */
.L_x_122:
        /* <DEDUP_REMOVED lines=10> */
.L_x_125:
[----:B------:R-:W-:Y:S05]  /*b550*/  BSYNC B1 ;  /* 0x0000000000017941 */ /* 0x000fea0003800000 */
.L_x_124:
        /* <DEDUP_REMOVED lines=10> */
.L_x_127:
[----:B------:R-:W-:Y:S05]  /*b600*/  BSYNC B1 ;  /* 0x0000000000017941 */ /* 0x000fea0003800000 */
.L_x_126:
        /* <DEDUP_REMOVED lines=10> */
.L_x_129:
[----:B------:R-:W-:Y:S05]  /*b6b0*/  BSYNC B1 ;  /* 0x0000000000017941 */ /* 0x000fea0003800000 */
.L_x_128:
        /* <DEDUP_REMOVED lines=10> */
.L_x_131:
[----:B------:R-:W-:Y:S05]  /*b760*/  BSYNC B1 ;  /* 0x0000000000017941 */ /* 0x000fea0003800000 */
.L_x_130:
        /* <DEDUP_REMOVED lines=10> */
.L_x_133:
[----:B------:R-:W-:Y:S05]  /*b810*/  BSYNC B1 ;  /* 0x0000000000017941 */ /* 0x000fea0003800000 */
.L_x_132:
        /* <DEDUP_REMOVED lines=10> */
.L_x_135:
[----:B------:R-:W-:Y:S05]  /*b8c0*/  BSYNC B1 ;  /* 0x0000000000017941 */ /* 0x000fea0003800000 */
.L_x_134:
        /* <DEDUP_REMOVED lines=10> */
.L_x_137:
[----:B------:R-:W-:Y:S05]  /*b970*/  BSYNC B1 ;  /* 0x0000000000017941 */ /* 0x000fea0003800000 */
.L_x_136:
        /* <DEDUP_REMOVED lines=10> */
.L_x_139:
[----:B------:R-:W-:Y:S05]  /*ba20*/  BSYNC B1 ;  /* 0x0000000000017941 */ /* 0x000fea0003800000 */
.L_x_138:
        /* <DEDUP_REMOVED lines=10> */
.L_x_141:
[----:B------:R-:W-:Y:S05]  /*bad0*/  BSYNC B1 ;  /* 0x0000000000017941 */ /* 0x000fea0003800000 */
.L_x_140:
        /* <DEDUP_REMOVED lines=10> */
.L_x_143:
[----:B------:R-:W-:Y:S05]  /*bb80*/  BSYNC B1 ;  /* 0x0000000000017941 */ /* 0x000fea0003800000 */
.L_x_142:
        /* <DEDUP_REMOVED lines=10> */
.L_x_145:
[----:B------:R-:W-:Y:S05]  /*bc30*/  BSYNC B1 ;  /* 0x0000000000017941 */ /* 0x000fea0003800000 */
.L_x_144:
        /* <DEDUP_REMOVED lines=10> */
.L_x_147:
[----:B------:R-:W-:Y:S05]  /*bce0*/  BSYNC B1 ;  /* 0x0000000000017941 */ /* 0x000fea0003800000 */
.L_x_146:
        /* <DEDUP_REMOVED lines=10> */
.L_x_149:
[----:B------:R-:W-:Y:S05]  /*bd90*/  BSYNC B1 ;  /* 0x0000000000017941 */ /* 0x000fea0003800000 */
.L_x_148:
        /* <DEDUP_REMOVED lines=10> */
.L_x_151:
[----:B------:R-:W-:Y:S05]  /*be40*/  BSYNC B1 ;  /* 0x0000000000017941 */ /* 0x000fea0003800000 */
.L_x_150:
        /* <DEDUP_REMOVED lines=10> */
.L_x_153:
[----:B------:R-:W-:Y:S05]  /*bef0*/  BSYNC B1 ;  /* 0x0000000000017941 */ /* 0x000fea0003800000 */
.L_x_152:
        /* <DEDUP_REMOVED lines=10> */
.L_x_155:
[----:B------:R-:W-:Y:S05]  /*bfa0*/  BSYNC B1 ;  /* 0x0000000000017941 */ /* 0x000fea0003800000 */
.L_x_154:
        /* <DEDUP_REMOVED lines=10> */
.L_x_157:
[----:B------:R-:W-:Y:S05]  /*c050*/  BSYNC B1 ;  /* 0x0000000000017941 */ /* 0x000fea0003800000 */
.L_x_156:
        /* <DEDUP_REMOVED lines=10> */
.L_x_159:
[----:B------:R-:W-:Y:S05]  /*c100*/  BSYNC B1 ;  /* 0x0000000000017941 */ /* 0x000fea0003800000 */
.L_x_158:
        /* <DEDUP_REMOVED lines=10> */
.L_x_161:
[----:B------:R-:W-:Y:S05]  /*c1b0*/  BSYNC B1 ;  /* 0x0000000000017941 */ /* 0x000fea0003800000 */
.L_x_160:
        /* <DEDUP_REMOVED lines=10> */
.L_x_163:
[----:B------:R-:W-:Y:S05]  /*c260*/  BSYNC B1 ;  /* 0x0000000000017941 */ /* 0x000fea0003800000 */
.L_x_162:
        /* <DEDUP_REMOVED lines=10> */
.L_x_165:
[----:B------:R-:W-:Y:S05]  /*c310*/  BSYNC B1 ;  /* 0x0000000000017941 */ /* 0x000fea0003800000 */
.L_x_164:
        /* <DEDUP_REMOVED lines=10> */
.L_x_167:
[----:B------:R-:W-:Y:S05]  /*c3c0*/  BSYNC B1 ;  /* 0x0000000000017941 */ /* 0x000fea0003800000 */
.L_x_166:
        /* <DEDUP_REMOVED lines=10> */
.L_x_169:
[----:B------:R-:W-:Y:S05]  /*c470*/  BSYNC B1 ;  /* 0x0000000000017941 */ /* 0x000fea0003800000 */
.L_x_168:
        /* <DEDUP_REMOVED lines=10> */
.L_x_171:
[----:B------:R-:W-:Y:S05]  /*c520*/  BSYNC B1 ;  /* 0x0000000000017941 */ /* 0x000fea0003800000 */
.L_x_170:
        /* <DEDUP_REMOVED lines=10> */
.L_x_173:
[----:B------:R-:W-:Y:S05]  /*c5d0*/  BSYNC B1 ;  /* 0x0000000000017941 */ /* 0x000fea0003800000 */
.L_x_172:
        /* <DEDUP_REMOVED lines=10> */
.L_x_175:
[----:B------:R-:W-:Y:S05]  /*c680*/  BSYNC B1 ;  /* 0x0000000000017941 */ /* 0x000fea0003800000 */
.L_x_174:
        /* <DEDUP_REMOVED lines=10> */
.L_x_177:
[----:B------:R-:W-:Y:S05]  /*c730*/  BSYNC B1 ;  /* 0x0000000000017941 */ /* 0x000fea0003800000 */
.L_x_176:
        /* <DEDUP_REMOVED lines=10> */
.L_x_179:
[----:B------:R-:W-:Y:S05]  /*c7e0*/  BSYNC B1 ;  /* 0x0000000000017941 */ /* 0x000fea0003800000 */
.L_x_178:
        /* <DEDUP_REMOVED lines=10> */
.L_x_181:
[----:B------:R-:W-:Y:S05]  /*c890*/  BSYNC B1 ;  /* 0x0000000000017941 */ /* 0x000fea0003800000 */
.L_x_180:
        /* <DEDUP_REMOVED lines=10> */
.L_x_183:
[----:B------:R-:W-:Y:S05]  /*c940*/  BSYNC B1 ;  /* 0x0000000000017941 */ /* 0x000fea0003800000 */
.L_x_182:
        /* <DEDUP_REMOVED lines=10> */
.L_x_185:
[----:B------:R-:W-:Y:S05]  /*c9f0*/  BSYNC B1 ;  /* 0x0000000000017941 */ /* 0x000fea0003800000 */
.L_x_184:
        /* <DEDUP_REMOVED lines=10> */
.L_x_187:
[----:B------:R-:W-:Y:S05]  /*caa0*/  BSYNC B1 ;  /* 0x0000000000017941 */ /* 0x000fea0003800000 */
.L_x_186:
        /* <DEDUP_REMOVED lines=10> */
.L_x_189:
[----:B------:R-:W-:Y:S05]  /*cb50*/  BSYNC B1 ;  /* 0x0000000000017941 */ /* 0x000fea0003800000 */
.L_x_188:
        /* <DEDUP_REMOVED lines=10> */
.L_x_191:
[----:B------:R-:W-:Y:S05]  /*cc00*/  BSYNC B1 ;  /* 0x0000000000017941 */ /* 0x000fea0003800000 */
.L_x_190:
        /* <DEDUP_REMOVED lines=10> */
.L_x_193:
[----:B------:R-:W-:Y:S05]  /*ccb0*/  BSYNC B1 ;  /* 0x0000000000017941 */ /* 0x000fea0003800000 */
.L_x_192:
        /* <DEDUP_REMOVED lines=10> */
.L_x_195:
[----:B------:R-:W-:Y:S05]  /*cd60*/  BSYNC B1 ;  /* 0x0000000000017941 */ /* 0x000fea0003800000 */
.L_x_194:
        /* <DEDUP_REMOVED lines=10> */
.L_x_197:
[----:B------:R-:W-:Y:S05]  /*ce10*/  BSYNC B1 ;  /* 0x0000000000017941 */ /* 0x000fea0003800000 */
.L_x_196:
        /* <DEDUP_REMOVED lines=10> */
.L_x_199:
[----:B------:R-:W-:Y:S05]  /*cec0*/  BSYNC B1 ;  /* 0x0000000000017941 */ /* 0x000fea0003800000 */
.L_x_198:
        /* <DEDUP_REMOVED lines=10> */
.L_x_201:
[----:B------:R-:W-:Y:S05]  /*cf70*/  BSYNC B1 ;  /* 0x0000000000017941 */ /* 0x000fea0003800000 */
.L_x_200:
        /* <DEDUP_REMOVED lines=10> */
.L_x_203:
[----:B------:R-:W-:Y:S05]  /*d020*/  BSYNC B1 ;  /* 0x0000000000017941 */ /* 0x000fea0003800000 */
.L_x_202:
        /* <DEDUP_REMOVED lines=10> */
.L_x_205:
[----:B------:R-:W-:Y:S05]  /*d0d0*/  BSYNC B1 ;  /* 0x0000000000017941 */ /* 0x000fea0003800000 */
.L_x_204:
        /* <DEDUP_REMOVED lines=10> */
.L_x_207:
[----:B------:R-:W-:Y:S05]  /*d180*/  BSYNC B1 ;  /* 0x0000000000017941 */ /* 0x000fea0003800000 */
.L_x_206:
        /* <DEDUP_REMOVED lines=10> */
.L_x_209:
[----:B------:R-:W-:Y:S05]  /*d230*/  BSYNC B1 ;  /* 0x0000000000017941 */ /* 0x000fea0003800000 */
.L_x_208:
        /* <DEDUP_REMOVED lines=10> */
.L_x_211:
[----:B------:R-:W-:Y:S05]  /*d2e0*/  BSYNC B1 ;  /* 0x0000000000017941 */ /* 0x000fea0003800000 */
.L_x_210:
        /* <DEDUP_REMOVED lines=10> */
.L_x_213:
[----:B------:R-:W-:Y:S05]  /*d390*/  BSYNC B1 ;  /* 0x0000000000017941 */ /* 0x000fea0003800000 */
.L_x_212:
        /* <DEDUP_REMOVED lines=10> */
.L_x_215:
[----:B------:R-:W-:Y:S05]  /*d440*/  BSYNC B1 ;  /* 0x0000000000017941 */ /* 0x000fea0003800000 */
.L_x_214:
        /* <DEDUP_REMOVED lines=10> */
.L_x_217:
[----:B------:R-:W-:Y:S05]  /*d4f0*/  BSYNC B1 ;  /* 0x0000000000017941 */ /* 0x000fea0003800000 */
.L_x_216:
        /* <DEDUP_REMOVED lines=10> */
.L_x_219:
[----:B------:R-:W-:Y:S05]  /*d5a0*/  BSYNC B1 ;  /* 0x0000000000017941 */ /* 0x000fea0003800000 */
.L_x_218:
        /* <DEDUP_REMOVED lines=10> */
.L_x_221:
[----:B------:R-:W-:Y:S05]  /*d650*/  BSYNC B1 ;  /* 0x0000000000017941 */ /* 0x000fea0003800000 */
.L_x_220:
        /* <DEDUP_REMOVED lines=10> */
.L_x_223:
[----:B------:R-:W-:Y:S05]  /*d700*/  BSYNC B1 ;  /* 0x0000000000017941 */ /* 0x000fea0003800000 */
.L_x_222:
        /* <DEDUP_REMOVED lines=10> */
.L_x_225:
[----:B------:R-:W-:Y:S05]  /*d7b0*/  BSYNC B1 ;  /* 0x0000000000017941 */ /* 0x000fea0003800000 */
.L_x_224:
        /* <DEDUP_REMOVED lines=10> */
.L_x_227:
[----:B------:R-:W-:Y:S05]  /*d860*/  BSYNC B1 ;  /* 0x0000000000017941 */ /* 0x000fea0003800000 */
.L_x_226:
        /* <DEDUP_REMOVED lines=10> */
.L_x_229:
[----:B------:R-:W-:Y:S05]  /*d910*/  BSYNC B1 ;  /* 0x0000000000017941 */ /* 0x000fea0003800000 */
.L_x_228:
        /* <DEDUP_REMOVED lines=10> */
.L_x_231:
[----:B------:R-:W-:Y:S05]  /*d9c0*/  BSYNC B1 ;  /* 0x0000000000017941 */ /* 0x000fea0003800000 */
.L_x_230:
        /* <DEDUP_REMOVED lines=10> */
.L_x_233:
[----:B------:R-:W-:Y:S05]  /*da70*/  BSYNC B1 ;  /* 0x0000000000017941 */ /* 0x000fea0003800000 */
.L_x_232:
        /* <DEDUP_REMOVED lines=10> */
.L_x_235:
[----:B------:R-:W-:Y:S05]  /*db20*/  BSYNC B1 ;  /* 0x0000000000017941 */ /* 0x000fea0003800000 */
.L_x_234:
        /* <DEDUP_REMOVED lines=10> */
.L_x_237:
[----:B------:R-:W-:Y:S05]  /*dbd0*/  BSYNC B1 ;  /* 0x0000000000017941 */ /* 0x000fea0003800000 */
.L_x_236:
        /* <DEDUP_REMOVED lines=10> */
.L_x_239:
[----:B------:R-:W-:Y:S05]  /*dc80*/  BSYNC B1 ;  /* 0x0000000000017941 */ /* 0x000fea0003800000 */
.L_x_238:
        /* <DEDUP_REMOVED lines=10> */
.L_x_241:
[----:B------:R-:W-:Y:S05]  /*dd30*/  BSYNC B1 ;  /* 0x0000000000017941 */ /* 0x000fea0003800000 */
.L_x_240:
        /* <DEDUP_REMOVED lines=10> */
.L_x_243:
[----:B------:R-:W-:Y:S05]  /*dde0*/  BSYNC B1 ;  /* 0x0000000000017941 */ /* 0x000fea0003800000 */
.L_x_242:
        /* <DEDUP_REMOVED lines=10> */
.L_x_245:
[----:B------:R-:W-:Y:S05]  /*de90*/  BSYNC B1 ;  /* 0x0000000000017941 */ /* 0x000fea0003800000 */
.L_x_244:
        /* <DEDUP_REMOVED lines=10> */
.L_x_247:
[----:B------:R-:W-:Y:S05]  /*df40*/  BSYNC B1 ;  /* 0x0000000000017941 */ /* 0x000fea0003800000 */
.L_x_246:
        /* <DEDUP_REMOVED lines=10> */
.L_x_249:
[----:B------:R-:W-:Y:S05]  /*dff0*/  BSYNC B1 ;  /* 0x0000000000017941 */ /* 0x000fea0003800000 */
.L_x_248:
        /* <DEDUP_REMOVED lines=10> */
.L_x_251:
[----:B------:R-:W-:Y:S05]  /*e0a0*/  BSYNC B1 ;  /* 0x0000000000017941 */ /* 0x000fea0003800000 */
.L_x_250:
        /* <DEDUP_REMOVED lines=10> */
.L_x_253:
[----:B------:R-:W-:Y:S05]  /*e150*/  BSYNC B1 ;  /* 0x0000000000017941 */ /* 0x000fea0003800000 */
.L_x_252:
        /* <DEDUP_REMOVED lines=10> */
.L_x_255:
[----:B------:R-:W-:Y:S05]  /*e200*/  BSYNC B1 ;  /* 0x0000000000017941 */ /* 0x000fea0003800000 */
.L_x_254:
        /* <DEDUP_REMOVED lines=10> */
.L_x_257:
[----:B------:R-:W-:Y:S05]  /*e2b0*/  BSYNC B1 ;  /* 0x0000000000017941 */ /* 0x000fea0003800000 */
.L_x_256:
        /* <DEDUP_REMOVED lines=10> */
.L_x_259:
[----:B------:R-:W-:Y:S05]  /*e360*/  BSYNC B1 ;  /* 0x0000000000017941 */ /* 0x000fea0003800000 */
.L_x_258:
        /* <DEDUP_REMOVED lines=10> */
.L_x_261:
[----:B------:R-:W-:Y:S05]  /*e410*/  BSYNC B1 ;  /* 0x0000000000017941 */ /* 0x000fea0003800000 */
.L_x_260:
        /* <DEDUP_REMOVED lines=10> */
.L_x_263:
[----:B------:R-:W-:Y:S05]  /*e4c0*/  BSYNC B1 ;  /* 0x0000000000017941 */ /* 0x000fea0003800000 */
.L_x_262:
        /* <DEDUP_REMOVED lines=10> */
.L_x_265:
[----:B------:R-:W-:Y:S05]  /*e570*/  BSYNC B1 ;  /* 0x0000000000017941 */ /* 0x000fea0003800000 */
.L_x_264:
        /* <DEDUP_REMOVED lines=10> */
.L_x_267:
[----:B------:R-:W-:Y:S05]  /*e620*/  BSYNC B1 ;  /* 0x0000000000017941 */ /* 0x000fea0003800000 */
.L_x_266:
        /* <DEDUP_REMOVED lines=10> */
.L_x_269:
[----:B------:R-:W-:Y:S05]  /*e6d0*/  BSYNC B1 ;  /* 0x0000000000017941 */ /* 0x000fea0003800000 */
.L_x_268:
        /* <DEDUP_REMOVED lines=10> */
.L_x_271:
[----:B------:R-:W-:Y:S05]  /*e780*/  BSYNC B1 ;  /* 0x0000000000017941 */ /* 0x000fea0003800000 */
.L_x_270:
        /* <DEDUP_REMOVED lines=10> */
.L_x_273:
[----:B------:R-:W-:Y:S05]  /*e830*/  BSYNC B1 ;  /* 0x0000000000017941 */ /* 0x000fea0003800000 */
.L_x_272:
        /* <DEDUP_REMOVED lines=10> */
.L_x_275:
[----:B------:R-:W-:Y:S05]  /*e8e0*/  BSYNC B1 ;  /* 0x0000000000017941 */ /* 0x000fea0003800000 */
.L_x_274:
        /* <DEDUP_REMOVED lines=10> */
.L_x_277:
[----:B------:R-:W-:Y:S05]  /*e990*/  BSYNC B1 ;  /* 0x0000000000017941 */ /* 0x000fea0003800000 */
.L_x_276:
[----:B0-234-:R-:W2:Y:S01]  /*e9a0*/  LDL.LU R10, [R1+0x1f4] ;  /* 0x0001f400010a7983 */ /* 0x01dea20000300800 */
[----:B-----5:R-:W-:Y:S01]  /*e9b0*/  IMAD.U32 R11, R23, 0x10000, RZ ;  /* 0x00010000170b7824 */ /* 0x020fe200078e00ff */
        /* <DEDUP_REMOVED lines=8> */
.L_x_279:
[----:B------:R-:W-:Y:S05]  /*ea40*/  BSYNC B1 ;  /* 0x0000000000017941 */ /* 0x000fea0003800000 */
.L_x_278:
[----:B------:R-:W3:Y:S01]  /*ea50*/  LDL.LU R10, [R1+0x1f8] ;  /* 0x0001f800010a7983 */ /* 0x000ee20000300800 */
[----:B0----5:R-:W-:Y:S01]  /*ea60*/  IMAD.U32 R11, R23, 0x10000, RZ ;  /* 0x00010000170b7824 */ /* 0x021fe200078e00ff */
[----:B------:R-:W-:Y:S01]  /*ea70*/  ISETP.GT.AND P1, PT, R0, 0xf9, P0 ;  /* 0x000000f90000780c */ /* 0x000fe20000724270 */
[----:B------:R-:W-:Y:S01]  /*ea80*/  BSSY B1, `(.L_x_280) ;  /* 0x000000a000017945 */ /* 0x000fe20003800000 */
[----:B------:R-:W-:Y:S01]  /*ea90*/  IADD3 R167, P0, R3, 0x80, RZ ;  /* 0x0000008003a77810 */ /* 0x000fe20007f1e0ff */
[----:B------:R-:W-:-:S04]  /*eaa0*/  FMUL R11, R11, R16 ;  /* 0x000000100b0b7220 */ /* 0x000fc80000400000 */
[----:B---3--:R-:W-:-:S05]  /*eab0*/  FFMA R11, R10, R2, R11 ;  /* 0x000000020a0b7223 */ /* 0x008fca000000000b */
[----:B------:R-:W-:-:S04]  /*eac0*/  F2FP.BF16.F32.PACK_AB R11, RZ, R11 ;  /* 0x0000000bff0b723e */ /* 0x000fc800000010ff */
[----:B------:R-:W-:Y:S01]  /*ead0*/  PRMT R3, R11, 0x7610, R3 ;  /* 0x000076100b037816 */ /* 0x000fe20000000003 */
[----:B------:R-:W-:-:S04]  /*eae0*/  IMAD.X R11, RZ, RZ, UR7, P0 ;  /* 0x00000007ff0b7e24 */ /* 0x000fc800080e06ff */
[----:B------:R0:W-:Y:S01]  /*eaf0*/  @P2 STG.E.U16 desc[UR36][R6.64+0x1f0], R3 ;  /* 0x0001f00306002986 */ /* 0x0001e2000c101524 */
[----:B------:R-:W-:Y:S05]  /*eb00*/  @!P1 BRA `(.L_x_281) ;  /* 0x0000000000049947 */ /* 0x000fea0003800000 */
[----:B------:R3:W5:Y:S02]  /*eb10*/  LDG.E.LTC128B.U16 R23, desc[UR36][R8.64+0x1f2] ;  /* 0x0001f22408177981 */ /* 0x000764000c1e1520 */
.L_x_281:
[----:B------:R-:W-:Y:S05]  /*eb20*/  BSYNC B1 ;  /* 0x0000000000017941 */ /* 0x000fea0003800000 */
.L_x_280:
[----:B------:R-:W4:Y:S01]  /*eb30*/  LDL.LU R10, [R1+0x1fc] ;  /* 0x0001fc00010a7983 */ /* 0x000f220000300800 */
[----:B0----5:R-:W-:Y:S01]  /*eb40*/  SHF.L.U32 R3, R23, 0x10, RZ ;  /* 0x0000001017037819 */ /* 0x021fe200000006ff */
[----:B--23--:R-:W-:Y:S01]  /*eb50*/  IMAD R8, R11, R14, RZ ;  /* 0x0000000e0b087224 */ /* 0x00cfe200078e02ff */
[----:B------:R-:W-:-:S03]  /*eb60*/  ISETP.GT.AND P0, PT, R17, 0x80, PT ;  /* 0x000000801100780c */ /* 0x000fc60003f04270 */
[----:B------:R-:W-:Y:S01]  /*eb70*/  FMUL R3, R3, R16 ;  /* 0x0000001003037220 */ /* 0x000fe20000400000 */
[C---:B------:R-:W-:Y:S01]  /*eb80*/  IMAD R165, R167.reuse, R15, R8 ;  /* 0x0000000fa7a57224 */ /* 0x040fe200078e0208 */
[----:B------:R-:W-:Y:S01]  /*eb90*/  ISETP.GT.AND P4, PT, R0, RZ, P0 ;  /* 0x000000ff0000720c */ /* 0x000fe20000784270 */
[----:B------:R-:W-:-:S04]  /*eba0*/  IMAD.WIDE.U32 R8, R167, R14, R20 ;  /* 0x0000000ea7087225 */ /* 0x000fc800078e0014 */
[----:B------:R-:W-:Y:S02]  /*ebb0*/  IMAD.IADD R9, R9, 0x1, R165 ;  /* 0x0000000109097824 */ /* 0x000fe400078e02a5 */
[----:B----4-:R-:W-:Y:S01]  /*ebc0*/  FFMA R3, R10, R2, R3 ;  /* 0x000000020a037223 */ /* 0x010fe20000000003 */
[----:B------:R-:W-:-:S04]  /*ebd0*/  LEA R10, P2, R8, R12, 0x1 ;  /* 0x0000000c080a7211 */ /* 0x000fc800078408ff */
[----:B------:R-:W-:Y:S02]  /*ebe0*/  F2FP.BF16.F32.PACK_AB R3, RZ, R3 ;  /* 0x00000003ff03723e */ /* 0x000fe400000010ff */
[--C-:B------:R-:W-:Y:S02]  /*ebf0*/  LEA.HI.X R11, R8, R13, R9.reuse, 0x1, P2 ;  /* 0x0000000d080b7211 */ /* 0x100fe400010f0c09 */
[----:B------:R-:W-:-:S05]  /*ec00*/  PRMT R9, R3, 0x7610, R9 ;  /* 0x0000761003097816 */ /* 0x000fca0000000009 */
[----:B------:R0:W-:Y:S04]  /*ec10*/  @P1 STG.E.U16 desc[UR36][R6.64+0x1f2], R9 ;  /* 0x0001f20906001986 */ /* 0x0001e8000c101524 */
[----:B------:R-:W2:Y:S01]  /*ec20*/  @P4 LDG.E.LTC128B.U16 R23, desc[UR36][R10.64] ;  /* 0x000000240a174981 */ /* 0x000ea2000c1e1520 */
[----:B-1----:R-:W-:Y:S01]  /*ec30*/  MOV R159, UR8 ;  /* 0x00000008009f7c02 */ /* 0x002fe20008000f00 */
[----:B------:R-:W-:Y:S01]  /*ec40*/  IMAD.U32 R161, RZ, RZ, UR8 ;  /* 0x00000008ffa17e24 */ /* 0x000fe2000f8e00ff */
[----:B------:R-:W-:Y:S01]  /*ec50*/  ISETP.GT.AND P2, PT, R0, 0x1, P0 ;  /* 0x000000010000780c */ /* 0x000fe20000744270 */
[----:B------:R-:W-:Y:S01]  /*ec60*/  IMAD.U32 R164, RZ, RZ, UR9 ;  /* 0x00000009ffa47e24 */ /* 0x000fe2000f8e00ff */
[----:B------:R-:W-:Y:S01]  /*ec70*/  BSSY B1, `(.L_x_282) ;  /* 0x0000012000017945 */ /* 0x000fe20003800000 */
[----:B------:R-:W-:-:S02]  /*ec80*/  IMAD.SHL.U32 R159, R159, 0x100, RZ ;  /* 0x000001009f9f7824 */ /* 0x000fc400078e00ff */
[----:B0-----:R-:W-:Y:S01]  /*ec90*/  IMAD.WIDE.U32 R8, R167, R14, R18 ;  /* 0x0000000ea7087225 */ /* 0x001fe200078e0012 */
[----:B------:R-:W-:-:S03]  /*eca0*/  SHF.L.U64.HI R161, R161, 0x8, R164 ;  /* 0x00000008a1a17819 */ /* 0x000fc600000102a4 */
[----:B------:R-:W-:Y:S02]  /*ecb0*/  IMAD.IADD R9, R165, 0x1, R9 ;  /* 0x00000001a5097824 */ /* 0x000fe400078e0209 */
[----:B------:R-:W-:Y:S01]  /*ecc0*/  IMAD.WIDE.U32 R162, R22, UR43, R8 ;  /* 0x0000002b16a27c25 */ /* 0x000fe2000f8e0008 */
[----:B------:R-:W-:-:S04]  /*ecd0*/  IADD3 R8, P1, R159, R4, RZ ;  /* 0x000000049f087210 */ /* 0x000fc80007f3e0ff */
[----:B------:R-:W-:Y:S01]  /*ece0*/  IADD3 R7, R157, R163, RZ ;  /* 0x000000a39d077210 */ /* 0x000fe20007ffe0ff */
[----:B------:R-:W-:Y:S01]  /*ecf0*/  IMAD.X R9, R161, 0x1, R5, P1 ;  /* 0x00000001a1097824 */ /* 0x000fe200008e0605 */
[----:B------:R-:W-:-:S04]  /*ed00*/  LEA R6, P3, R162, R12, 0x1 ;  /* 0x0000000ca2067211 */ /* 0x000fc800078608ff */
[----:B------:R-:W-:Y:S01]  /*ed10*/  LEA.HI.X R7, R162, R13, R7, 0x1, P3 ;  /* 0x0000000da2077211 */ /* 0x000fe200018f0c07 */
[----:B--2---:R-:W-:-:S04]  /*ed20*/  IMAD.U32 R3, R23, 0x10000, RZ ;  /* 0x0001000017037824 */ /* 0x004fc800078e00ff */
[----:B------:R-:W-:-:S04]  /*ed30*/  FMUL R3, R3, R16 ;  /* 0x0000001003037220 */ /* 0x000fc80000400000 */
[----:B------:R-:W-:-:S05]  /*ed40*/  FFMA R3, R24, R2, R3 ;  /* 0x0000000218037223 */ /* 0x000fca0000000003 */
[----:B------:R-:W-:-:S05]  /*ed50*/  F2FP.BF16.F32.PACK_AB R3, RZ, R3 ;  /* 0x00000003ff03723e */ /* 0x000fca00000010ff */
[----:B------:R0:W-:Y:S01]  /*ed60*/  @P4 STG.E.U16 desc[UR36][R8.64], R3 ;  /* 0x0000000308004986 */ /* 0x0001e2000c101524 */
[----:B------:R-:W-:Y:S05]  /*ed70*/  @!P2 BRA `(.L_x_283) ;  /* 0x000000000004a947 */ /* 0x000fea0003800000 */
[----:B------:R1:W5:Y:S02]  /*ed80*/  LDG.E.LTC128B.U16 R23, desc[UR36][R6.64+0x2] ;  /* 0x0000022406177981 */ /* 0x000364000c1e1520 */
.L_x_283:
[----:B------:R-:W-:Y:S05]  /*ed90*/  BSYNC B1 ;  /* 0x0000000000017941 */ /* 0x000fea0003800000 */
.L_x_282:
[----:B0----5:R-:W-:Y:S01]  /*eda0*/  IMAD.U32 R3, R23, 0x10000, RZ ;  /* 0x0001000017037824 */ /* 0x021fe200078e00ff */
[----:B------:R-:W-:Y:S01]  /*edb0*/  ISETP.GT.AND P1, PT, R17, 0x88, PT ;  /* 0x000000881100780c */ /* 0x000fe20003f24270 */
[----:B------:R-:W-:Y:S01]  /*edc0*/  IMAD.WIDE.U32 R14, R167, R14, R154 ;  /* 0x0000000ea70e7225 */ /* 0x000fe200078e009a */
[----:B------:R-:W-:Y:S03]  /*edd0*/  BSSY B1, `(.L_x_284) ;  /* 0x0000010000017945 */ /* 0x000fe60003800000 */
[----:B------:R-:W-:Y:S01]  /*ede0*/  FMUL R10, R3, R16 ;  /* 0x00000010030a7220 */ /* 0x000fe20000400000 */
[----:B------:R-:W-:Y:S01]  /*edf0*/  ISETP.GT.AND P3, PT, R0, RZ, P1 ;  /* 0x000000ff0000720c */ /* 0x000fe20000f64270 */
[----:B------:R-:W-:Y:S01]  /*ee00*/  IMAD.IADD R165, R165, 0x1, R15 ;  /* 0x00000001a5a57824 */ /* 0x000fe200078e020f */
[----:B------:R-:W-:Y:S01]  /*ee10*/  IADD3 R152, P4, R152, R14, RZ ;  /* 0x0000000e98987210 */ /* 0x000fe20007f9e0ff */
[----:B------:R-:W-:Y:S01]  /*ee20*/  FFMA R10, R25, R2, R10 ;  /* 0x00000002190a7223 */ /* 0x000fe2000000000a */
[----:B------:R-:W-:-:S02]  /*ee30*/  IADD3 R14, P5, R18, R14, RZ ;  /* 0x0000000e120e7210 */ /* 0x000fc40007fbe0ff */
[----:B------:R-:W-:Y:S02]  /*ee40*/  IADD3.X R20, R165, R21, RZ, P4, !PT ;  /* 0x00000015a5147210 */ /* 0x000fe400027fe4ff */
[----:B------:R-:W-:Y:S02]  /*ee50*/  F2FP.BF16.F32.PACK_AB R3, RZ, R10 ;  /* 0x0000000aff03723e */ /* 0x000fe400000010ff */
[C---:B------:R-:W-:Y:S02]  /*ee60*/  LEA R10, P4, R152.reuse, R12, 0x1 ;  /* 0x0000000c980a7211 */ /* 0x040fe400078808ff */
[----:B------:R-:W-:Y:S02]  /*ee70*/  PRMT R17, R3, 0x7610, R17 ;  /* 0x0000761003117816 */ /* 0x000fe40000000011 */
[----:B------:R-:W-:Y:S02]  /*ee80*/  LEA.HI.X R11, R152, R13, R20, 0x1, P4 ;  /* 0x0000000d980b7211 */ /* 0x000fe400020f0c14 */
[----:B------:R-:W-:Y:S01]  /*ee90*/  PRMT R3, R23, 0x7610, R3 ;  /* 0x0000761017037816 */ /* 0x000fe20000000003 */
[----:B------:R0:W-:Y:S01]  /*eea0*/  @P2 STG.E.U16 desc[UR36][R8.64+0x2], R17 ;  /* 0x0000021108002986 */ /* 0x0001e2000c101524 */
[----:B------:R-:W-:Y:S05]  /*eeb0*/  @!P3 BRA `(.L_x_285) ;  /* 0x000000000004b947 */ /* 0x000fea0003800000 */
[----:B------:R2:W5:Y:S02]  /*eec0*/  LDG.E.LTC128B.U16 R3, desc[UR36][R10.64] ;  /* 0x000000240a037981 */ /* 0x000564000c1e1520 */
.L_x_285:
[----:B------:R-:W-:Y:S05]  /*eed0*/  BSYNC B1 ;  /* 0x0000000000017941 */ /* 0x000fea0003800000 */
.L_x_284:
[----:B--2--5:R-:W-:Y:S01]  /*eee0*/  IMAD.U32 R11, R3, 0x10000, RZ ;  /* 0x00010000030b7824 */ /* 0x024fe200078e00ff */
[----:B------:R-:W-:Y:S01]  /*eef0*/  IADD3 R10, P2, R8, R158, RZ ;  /* 0x0000009e080a7210 */ /* 0x000fe20007f5e0ff */
[----:B------:R-:W-:Y:S01]  /*ef00*/  IMAD.X R15, R19, 0x1, R165, P5 ;  /* 0x00000001130f7824 */ /* 0x000fe200028e06a5 */
[----:B------:R-:W-:Y:S01]  /*ef10*/  ISETP.GT.AND P5, PT, R0, 0x1, P1 ;  /* 0x000000010000780c */ /* 0x000fe20000fa4270 */
[----:B------:R-:W-:Y:S01]  /*ef20*/  FMUL R11, R11, R16 ;  /* 0x000000100b0b7220 */ /* 0x000fe20000400000 */
[----:B------:R-:W-:Y:S01]  /*ef30*/  BSSY B1, `(.L_x_286) ;  /* 0x000000b000017945 */ /* 0x000fe20003800000 */
[----:B------:R-:W-:-:S04]  /*ef40*/  IMAD.WIDE.U32 R22, R22, UR43, R14 ;  /* 0x0000002b16167c25 */ /* 0x000fc8000f8e000e */
[----:B------:R-:W-:Y:S01]  /*ef50*/  FFMA R11, R26, R2, R11 ;  /* 0x000000021a0b7223 */ /* 0x000fe2000000000b */
[----:B------:R-:W-:Y:S01]  /*ef60*/  IMAD.IADD R157, R157, 0x1, R23 ;  /* 0x000000019d9d7824 */ /* 0x000fe200078e0217 */
[----:B------:R-:W-:-:S03]  /*ef70*/  LEA R12, P4, R22, R12, 0x1 ;  /* 0x0000000c160c7211 */ /* 0x000fc600078808ff */
[----:B------:R-:W-:Y:S02]  /*ef80*/  F2FP.BF16.F32.PACK_AB R14, RZ, R11 ;  /* 0x0000000bff0e723e */ /* 0x000fe400000010ff */
[----:B------:R-:W-:Y:S02]  /*ef90*/  IADD3.X R11, R9, R156, RZ, P2, !PT ;  /* 0x0000009c090b7210 */ /* 0x000fe400017fe4ff */
[----:B------:R-:W-:-:S03]  /*efa0*/  LEA.HI.X R13, R22, R13, R157, 0x1, P4 ;  /* 0x0000000d160d7211 */ /* 0x000fc600020f0c9d */
[----:B------:R2:W-:Y:S01]  /*efb0*/  @P3 STG.E.U16 desc[UR36][R10.64], R14 ;  /* 0x0000000e0a003986 */ /* 0x0005e2000c101524 */
[----:B------:R-:W-:Y:S05]  /*efc0*/  @!P5 BRA `(.L_x_287) ;  /* 0x000000000004d947 */ /* 0x000fea0003800000 */
[----:B------:R3:W5:Y:S02]  /*efd0*/  LDG.E.LTC128B.U16 R3, desc[UR36][R12.64+0x2] ;  /* 0x000002240c037981 */ /* 0x000764000c1e1520 */
.L_x_287:
[----:B------:R-:W-:Y:S05]  /*efe0*/  BSYNC B1 ;  /* 0x0000000000017941 */ /* 0x000fea0003800000 */
.L_x_286:
[----:B-----5:R-:W-:Y:S01]  /*eff0*/  IMAD.U32 R15, R3, 0x10000, RZ ;  /* 0x00010000030f7824 */ /* 0x020fe200078e00ff */
[----:B------:R-:W-:Y:S01]  /*f000*/  ISETP.GT.AND P2, PT, R0, 0x8, P0 ;  /* 0x000000080000780c */ /* 0x000fe20000744270 */
[----:B------:R-:W-:Y:S02]  /*f010*/  BSSY B1, `(.L_x_288) ;  /* 0x0000007000017945 */ /* 0x000fe40003800000 */
[----:B--2---:R-:W-:-:S04]  /*f020*/  FMUL R14, R15, R16 ;  /* 0x000000100f0e7220 */ /* 0x004fc80000400000 */
[----:B------:R-:W-:-:S05]  /*f030*/  FFMA R14, R27, R2, R14 ;  /* 0x000000021b0e7223 */ /* 0x000fca000000000e */
[----:B------:R-:W-:-:S05]  /*f040*/  F2FP.BF16.F32.PACK_AB R14, RZ, R14 ;  /* 0x0000000eff0e723e */ /* 0x000fca00000010ff */
[----:B------:R2:W-:Y:S01]  /*f050*/  @P5 STG.E.U16 desc[UR36][R10.64+0x2], R14 ;  /* 0x0000020e0a005986 */ /* 0x0005e2000c101524 */
[----:B------:R-:W-:Y:S05]  /*f060*/  @!P2 BRA `(.L_x_289) ;  /* 0x000000000004a947 */ /* 0x000fea0003800000 */
[----:B------:R4:W5:Y:S02]  /*f070*/  LDG.E.LTC128B.U16 R3, desc[UR36][R6.64+0x10] ;  /* 0x0000102406037981 */ /* 0x000964000c1e1520 */
.L_x_289:
[----:B------:R-:W-:Y:S05]  /*f080*/  BSYNC B1 ;  /* 0x0000000000017941 */ /* 0x000fea0003800000 */
.L_x_288:
[----:B--2--5:R-:W-:Y:S01]  /*f090*/  IMAD.U32 R11, R3, 0x10000, RZ ;  /* 0x00010000030b7824 */ /* 0x024fe200078e00ff */
[----:B------:R-:W-:Y:S01]  /*f0a0*/  ISETP.GT.AND P3, PT, R0, 0x9, P0 ;  /* 0x000000090000780c */ /* 0x000fe20000764270 */
[----:B------:R-:W-:Y:S02]  /*f0b0*/  BSSY B1, `(.L_x_290) ;  /* 0x0000007000017945 */ /* 0x000fe40003800000 */
[----:B------:R-:W-:-:S04]  /*f0c0*/  FMUL R11, R11, R16 ;  /* 0x000000100b0b7220 */ /* 0x000fc80000400000 */
[----:B------:R-:W-:-:S05]  /*f0d0*/  FFMA R11, R28, R2, R11 ;  /* 0x000000021c0b7223 */ /* 0x000fca000000000b */
[----:B------:R-:W-:-:S05]  /*f0e0*/  F2FP.BF16.F32.PACK_AB R11, RZ, R11 ;  /* 0x0000000bff0b723e */ /* 0x000fca00000010ff */
[----:B------:R2:W-:Y:S01]  /*f0f0*/  @P2 STG.E.U16 desc[UR36][R8.64+0x10], R11 ;  /* 0x0000100b08002986 */ /* 0x0005e2000c101524 */
[----:B------:R-:W-:Y:S05]  /*f100*/  @!P3 BRA `(.L_x_291) ;  /* 0x000000000004b947 */ /* 0x000fea0003800000 */
[----:B------:R0:W5:Y:S02]  /*f110*/  LDG.E.LTC128B.U16 R3, desc[UR36][R6.64+0x12] ;  /* 0x0000122406037981 */ /* 0x000164000c1e1520 */
.L_x_291:
[----:B------:R-:W-:Y:S05]  /*f120*/  BSYNC B1 ;  /* 0x0000000000017941 */ /* 0x000fea0003800000 */
.L_x_290:
        /* <DEDUP_REMOVED lines=9> */
.L_x_293:
[----:B------:R-:W-:Y:S05]  /*f1c0*/  BSYNC B1 ;  /* 0x0000000000017941 */ /* 0x000fea0003800000 */
.L_x_292:
[----:B-----5:R-:W-:Y:S01]  /*f1d0*/  SHF.L.U32 R11, R3, 0x10, RZ ;  /* 0x00000010030b7819 */ /* 0x020fe200000006ff */
[----:B------:R-:W-:Y:S01]  /*f1e0*/  BSSY B1, `(.L_x_294) ;  /* 0x000000a000017945 */ /* 0x000fe20003800000 */
[----:B--2---:R-:W-:Y:S02]  /*f1f0*/  IADD3 R10, P3, R158, R8, RZ ;  /* 0x000000089e0a7210 */ /* 0x004fe40007f7e0ff */
[----:B------:R-:W-:Y:S01]  /*f200*/  ISETP.GT.AND P2, PT, R0, 0x9, P1 ;  /* 0x000000090000780c */ /* 0x000fe20000f44270 */
[----:B------:R-:W-:-:S04]  /*f210*/  FMUL R11, R11, R16 ;  /* 0x000000100b0b7220 */ /* 0x000fc80000400000 */
[----:B------:R-:W-:-:S05]  /*f220*/  FFMA R11, R30, R2, R11 ;  /* 0x000000021e0b7223 */ /* 0x000fca000000000b */
[----:B------:R-:W-:Y:S01]  /*f230*/  F2FP.BF16.F32.PACK_AB R14, RZ, R11 ;  /* 0x0000000bff0e723e */ /* 0x000fe200000010ff */
[----:B------:R-:W-:-:S05]  /*f240*/  IMAD.X R11, R156, 0x1, R9, P3 ;  /* 0x000000019c0b7824 */ /* 0x000fca00018e0609 */
[----:B------:R2:W-:Y:S01]  /*f250*/  @P4 STG.E.U16 desc[UR36][R10.64+0x10], R14 ;  /* 0x0000100e0a004986 */ /* 0x0005e2000c101524 */
[----:B------:R-:W-:Y:S05]  /*f260*/  @!P2 BRA `(.L_x_295) ;  /* 0x000000000004a947 */ /* 0x000fea0003800000 */
[----:B------:R0:W5:Y:S02]  /*f270*/  LDG.E.LTC128B.U16 R3, desc[UR36][R12.64+0x12] ;  /* 0x000012240c037981 */ /* 0x000164000c1e1520 */
.L_x_295:
[----:B------:R-:W-:Y:S05]  /*f280*/  BSYNC B1 ;  /* 0x0000000000017941 */ /* 0x000fea0003800000 */
.L_x_294:
[----:B--2--5:R-:W-:Y:S01]  /*f290*/  IMAD.U32 R11, R3, 0x10000, RZ ;  /* 0x00010000030b7824 */ /* 0x024fe200078e00ff */
[----:B------:R-:W-:Y:S01]  /*f2a0*/  IADD3 R158, P3, P4, R158, R4, R159 ;  /* 0x000000049e9e7210 */ /* 0x000fe20007c7e09f */
[----:B------:R-:W-:Y:S01]  /*f2b0*/  BSSY B1, `(.L_x_296) ;  /* 0x0000009000017945 */ /* 0x000fe20003800000 */
[----:B------:R-:W-:Y:S01]  /*f2c0*/  ISETP.GT.AND P5, PT, R0, 0x10, P0 ;  /* 0x000000100000780c */ /* 0x000fe200007a4270 */
[----:B------:R-:W-:Y:S01]  /*f2d0*/  FMUL R10, R11, R16 ;  /* 0x000000100b0a7220 */ /* 0x000fe20000400000 */
[----:B------:R-:W-:-:S03]  /*f2e0*/  IADD3.X R159, R156, R5, R161, P3, P4 ;  /* 0x000000059c9f7210 */ /* 0x000fc60001fe84a1 */
[----:B------:R-:W-:-:S05]  /*f2f0*/  FFMA R10, R31, R2, R10 ;  /* 0x000000021f0a7223 */ /* 0x000fca000000000a */
[----:B------:R-:W-:-:S05]  /*f300*/  F2FP.BF16.F32.PACK_AB R10, RZ, R10 ;  /* 0x0000000aff0a723e */ /* 0x000fca00000010ff */
[----:B------:R2:W-:Y:S01]  /*f310*/  @P2 STG.E.U16 desc[UR36][R158.64+0x12], R10 ;  /* 0x0000120a9e002986 */ /* 0x0005e2000c101524 */
[----:B------:R-:W-:Y:S05]  /*f320*/  @!P5 BRA `(.L_x_297) ;  /* 0x000000000004d947 */ /* 0x000fea0003800000 */
[----:B------:R0:W5:Y:S02]  /*f330*/  LDG.E.LTC128B.U16 R3, desc[UR36][R6.64+0x20] ;  /* 0x0000202406037981 */ /* 0x000164000c1e1520 */
.L_x_297:
[----:B------:R-:W-:Y:S05]  /*f340*/  BSYNC B1 ;  /* 0x0000000000017941 */ /* 0x000fea0003800000 */
.L_x_296:
[----:B-----5:R-:W-:Y:S01]  /*f350*/  IMAD.U32 R5, R3, 0x10000, RZ ;  /* 0x0001000003057824 */ /* 0x020fe200078e00ff */
        /* <DEDUP_REMOVED lines=8> */
.L_x_299:
[----:B------:R-:W-:Y:S05]  /*f3e0*/  BSYNC B1 ;  /* 0x0000000000017941 */ /* 0x000fea0003800000 */
.L_x_298:
[----:B0----5:R-:W-:Y:S01]  /*f3f0*/  SHF.L.U32 R5, R3, 0x10, RZ ;  /* 0x0000001003057819 */ /* 0x021fe200000006ff */
[----:B------:R-:W-:Y:S01]  /*f400*/  BSSY B1, `(.L_x_300) ;  /* 0x0000008000017945 */ /* 0x000fe20003800000 */
[----:B------:R-:W-:-:S03]  /*f410*/  ISETP.GT.AND P3, PT, R0, 0x10, P1 ;  /* 0x000000100000780c */ /* 0x000fc60000f64270 */
[----:B------:R-:W-:-:S04]  /*f420*/  FMUL R4, R5, R16 ;  /* 0x0000001005047220 */ /* 0x000fc80000400000 */
[----:B------:R-:W-:-:S05]  /*f430*/  FFMA R4, R33, R2, R4 ;  /* 0x0000000221047223 */ /* 0x000fca0000000004 */
[----:B------:R-:W-:-:S05]  /*f440*/  F2FP.BF16.F32.PACK_AB R4, RZ, R4 ;  /* 0x00000004ff04723e */ /* 0x000fca00000010ff */
[----:B------:R0:W-:Y:S01]  /*f450*/  @P2 STG.E.U16 desc[UR36][R8.64+0x22], R4 ;  /* 0x0000220408002986 */ /* 0x0001e2000c101524 */
[----:B------:R-:W-:Y:S05]  /*f460*/  @!P3 BRA `(.L_x_301) ;  /* 0x000000000004b947 */ /* 0x000fea0003800000 */
[----:B------:R0:W5:Y:S02]  /*f470*/  LDG.E.LTC128B.U16 R3, desc[UR36][R12.64+0x20] ;  /* 0x000020240c037981 */ /* 0x000164000c1e1520 */
.L_x_301:
[----:B------:R-:W-:Y:S05]  /*f480*/  BSYNC B1 ;  /* 0x0000000000017941 */ /* 0x000fea0003800000 */
.L_x_300:
[----:B-----5:R-:W-:Y:S01]  /*f490*/  IMAD.U32 R5, R3, 0x10000, RZ ;  /* 0x0001000003057824 */ /* 0x020fe200078e00ff */
[----:B------:R-:W-:Y:S01]  /*f4a0*/  ISETP.GT.AND P2, PT, R0, 0x11, P1 ;  /* 0x000000110000780c */ /* 0x000fe20000f44270 */
[----:B0-----:R-:W-:Y:S01]  /*f4b0*/  @P3 IMAD.MOV.U32 R4, RZ, RZ, R158 ;  /* 0x000000ffff043224 */ /* 0x001fe200078e009e */
[----:B------:R-:W-:Y:S01]  /*f4c0*/  BSSY B1, `(.L_x_302) ;  /* 0x0000009000017945 */ /* 0x000fe20003800000 */
[----:B------:R-:W-:-:S04]  /*f4d0*/  FMUL R5, R5, R16 ;  /* 0x0000001005057220 */ /* 0x000fc80000400000 */
[----:B------:R-:W-:-:S05]  /*f4e0*/  FFMA R5, R34, R2, R5 ;  /* 0x0000000222057223 */ /* 0x000fca0000000005 */
[----:B------:R-:W-:-:S04]  /*f4f0*/  F2FP.BF16.F32.PACK_AB R5, RZ, R5 ;  /* 0x00000005ff05723e */ /* 0x000fc800000010ff */
[----:B--2---:R-:W-:Y:S01]  /*f500*/  PRMT R10, R5, 0x7610, R10 ;  /* 0x00007610050a7816 */ /* 0x004fe2000000000a */
[----:B------:R-:W-:-:S05]  /*f510*/  @P3 IMAD.MOV.U32 R5, RZ, RZ, R159 ;  /* 0x000000ffff053224 */ /* 0x000fca00078e009f */
[----:B------:R0:W-:Y:S01]  /*f520*/  @P3 STG.E.U16 desc[UR36][R4.64+0x20], R10 ;  /* 0x0000200a04003986 */ /* 0x0001e2000c101524 */
[----:B------:R-:W-:Y:S05]  /*f530*/  @!P2 BRA `(.L_x_303) ;  /* 0x000000000004a947 */ /* 0x000fea0003800000 */
[----:B------:R2:W5:Y:S02]  /*f540*/  LDG.E.LTC128B.U16 R3, desc[UR36][R12.64+0x22] ;  /* 0x000022240c037981 */ /* 0x000564000c1e1520 */
.L_x_303:
[----:B------:R-:W-:Y:S05]  /*f550*/  BSYNC B1 ;  /* 0x0000000000017941 */ /* 0x000fea0003800000 */
.L_x_302:
[----:B0----5:R-:W-:Y:S01]  /*f560*/  SHF.L.U32 R5, R3, 0x10, RZ ;  /* 0x0000001003057819 */ /* 0x021fe200000006ff */
[----:B------:R-:W-:Y:S01]  /*f570*/  BSSY B1, `(.L_x_304) ;  /* 0x000000b000017945 */ /* 0x000fe20003800000 */
[----:B------:R-:W-:-:S03]  /*f580*/  ISETP.GT.AND P3, PT, R0, 0x18, P0 ;  /* 0x000000180000780c */ /* 0x000fc60000764270 */
[----:B------:R-:W-:Y:S01]  /*f590*/  FMUL R4, R5, R16 ;  /* 0x0000001005047220 */ /* 0x000fe20000400000 */
[----:B------:R-:W-:-:S03]  /*f5a0*/  @P2 IMAD.MOV.U32 R5, RZ, RZ, R159 ;  /* 0x000000ffff052224 */ /* 0x000fc600078e009f */
[----:B------:R-:W-:-:S05]  /*f5b0*/  FFMA R4, R35, R2, R4 ;  /* 0x0000000223047223 */ /* 0x000fca0000000004 */
[----:B------:R-:W-:-:S04]  /*f5c0*/  F2FP.BF16.F32.PACK_AB R4, RZ, R4 ;  /* 0x00000004ff04723e */ /* 0x000fc800000010ff */
[----:B------:R-:W-:Y:S01]  /*f5d0*/  PRMT R10, R4, 0x7610, R10 ;  /* 0x00007610040a7816 */ /* 0x000fe2000000000a */
[----:B------:R-:W-:-:S05]  /*f5e0*/  @P2 IMAD.MOV.U32 R4, RZ, RZ, R158 ;  /* 0x000000ffff042224 */ /* 0x000fca00078e009e */
[----:B------:R0:W-:Y:S01]  /*f5f0*/  @P2 STG.E.U16 desc[UR36][R4.64+0x22], R10 ;  /* 0x0000220a04002986 */ /* 0x0001e2000c101524 */
[----:B------:R-:W-:Y:S05]  /*f600*/  @!P3 BRA `(.L_x_305) ;  /* 0x000000000004b947 */ /* 0x000fea0003800000 */
[----:B------:R0:W5:Y:S02]  /*f610*/  LDG.E.LTC128B.U16 R3, desc[UR36][R6.64+0x30] ;  /* 0x0000302406037981 */ /* 0x000164000c1e1520 */
.L_x_305:
[----:B------:R-:W-:Y:S05]  /*f620*/  BSYNC B1 ;  /* 0x0000000000017941 */ /* 0x000fea0003800000 */
.L_x_304:
[----:B0----5:R-:W-:Y:S01]  /*f630*/  IMAD.U32 R5, R3, 0x10000, RZ ;  /* 0x0001000003057824 */ /* 0x021fe200078e00ff */
        /* <DEDUP_REMOVED lines=8> */
.L_x_307:
[----:B------:R-:W-:Y:S05]  /*f6c0*/  BSYNC B1 ;  /* 0x0000000000017941 */ /* 0x000fea0003800000 */
.L_x_306:
        /* <DEDUP_REMOVED lines=9> */
.L_x_309:
[----:B------:R-:W-:Y:S05]  /*f760*/  BSYNC B1 ;  /* 0x0000000000017941 */ /* 0x000fea0003800000 */
.L_x_308:
[----:B-----5:R-:W-:Y:S01]  /*f770*/  IMAD.U32 R5, R3, 0x10000, RZ ;  /* 0x0001000003057824 */ /* 0x020fe200078e00ff */
[----:B------:R-:W-:Y:S01]  /*f780*/  ISETP.GT.AND P2, PT, R0, 0x19, P1 ;  /* 0x000000190000780c */ /* 0x000fe20000f44270 */
[----:B0-----:R-:W-:Y:S01]  /*f790*/  @P3 IMAD.MOV.U32 R4, RZ, RZ, R158 ;  /* 0x000000ffff043224 */ /* 0x001fe200078e009e */
[----:B------:R-:W-:Y:S01]  /*f7a0*/  BSSY B1, `(.L_x_310) ;  /* 0x0000009000017945 */ /* 0x000fe20003800000 */
[----:B------:R-:W-:-:S04]  /*f7b0*/  FMUL R5, R5, R16 ;  /* 0x0000001005057220 */ /* 0x000fc80000400000 */
[----:B------:R-:W-:-:S05]  /*f7c0*/  FFMA R5, R38, R2, R5 ;  /* 0x0000000226057223 */ /* 0x000fca0000000005 */
[----:B------:R-:W-:-:S04]  /*f7d0*/  F2FP.BF16.F32.PACK_AB R5, RZ, R5 ;  /* 0x00000005ff05723e */ /* 0x000fc800000010ff */
[----:B------:R-:W-:Y:S01]  /*f7e0*/  PRMT R10, R5, 0x7610, R10 ;  /* 0x00007610050a7816 */ /* 0x000fe2000000000a */
[----:B------:R-:W-:-:S05]  /*f7f0*/  @P3 IMAD.MOV.U32 R5, RZ, RZ, R159 ;  /* 0x000000ffff053224 */ /* 0x000fca00078e009f */
[----:B------:R0:W-:Y:S01]  /*f800*/  @P3 STG.E.U16 desc[UR36][R4.64+0x30], R10 ;  /* 0x0000300a04003986 */ /* 0x0001e2000c101524 */
[----:B------:R-:W-:Y:S05]  /*f810*/  @!P2 BRA `(.L_x_311) ;  /* 0x000000000004a947 */ /* 0x000fea0003800000 */
[----:B------:R0:W5:Y:S02]  /*f820*/  LDG.E.LTC128B.U16 R3, desc[UR36][R12.64+0x32] ;  /* 0x000032240c037981 */ /* 0x000164000c1e1520 */
.L_x_311:
[----:B------:R-:W-:Y:S05]  /*f830*/  BSYNC B1 ;  /* 0x0000000000017941 */ /* 0x000fea0003800000 */
.L_x_310:
        /* <DEDUP_REMOVED lines=12> */
.L_x_313:
[----:B------:R-:W-:Y:S05]  /*f900*/  BSYNC B1 ;  /* 0x0000000000017941 */ /* 0x000fea0003800000 */
.L_x_312:
        /* <DEDUP_REMOVED lines=9> */
.L_x_315:
[----:B------:R-:W-:Y:S05]  /*f9a0*/  BSYNC B1 ;  /* 0x0000000000017941 */ /* 0x000fea0003800000 */
.L_x_314:
        /* <DEDUP_REMOVED lines=9> */
.L_x_317:
[----:B------:R-:W-:Y:S05]  /*fa40*/  BSYNC B1 ;  /* 0x0000000000017941 */ /* 0x000fea0003800000 */
.L_x_316:
        /* <DEDUP_REMOVED lines=12> */
.L_x_319:
[----:B------:R-:W-:Y:S05]  /*fb10*/  BSYNC B1 ;  /* 0x0000000000017941 */ /* 0x000fea0003800000 */
.L_x_318:
        /* <DEDUP_REMOVED lines=12> */
.L_x_321:
[----:B------:R-:W-:Y:S05]  /*fbe0*/  BSYNC B1 ;  /* 0x0000000000017941 */ /* 0x000fea0003800000 */
.L_x_320:
        /* <DEDUP_REMOVED lines=9> */
.L_x_323:
[----:B------:R-:W-:Y:S05]  /*fc80*/  BSYNC B1 ;  /* 0x0000000000017941 */ /* 0x000fea0003800000 */
.L_x_322:
        /* <DEDUP_REMOVED lines=9> */
.L_x_325:
[----:B------:R-:W-:Y:S05]  /*fd20*/  BSYNC B1 ;  /* 0x0000000000017941 */ /* 0x000fea0003800000 */
.L_x_324:
        /* <DEDUP_REMOVED lines=12> */
.L_x_327:
[----:B------:R-:W-:Y:S05]  /*fdf0*/  BSYNC B1 ;  /* 0x0000000000017941 */ /* 0x000fea0003800000 */
.L_x_326:
        /* <DEDUP_REMOVED lines=12> */
.L_x_329:
[----:B------:R-:W-:Y:S05]  /*fec0*/  BSYNC B1 ;  /* 0x0000000000017941 */ /* 0x000fea0003800000 */
.L_x_328:
        /* <DEDUP_REMOVED lines=9> */
.L_x_331:
[----:B------:R-:W-:Y:S05]  /*ff60*/  BSYNC B1 ;  /* 0x0000000000017941 */ /* 0x000fea0003800000 */
.L_x_330:
        /* <DEDUP_REMOVED lines=9> */
.L_x_333:
[----:B------:R-:W-:Y:S05]  /*10000*/  BSYNC B1 ;  /* 0x0000000000017941 */ /* 0x000fea0003800000 */
.L_x_332:
        /* <DEDUP_REMOVED lines=12> */
.L_x_335:
[----:B------:R-:W-:Y:S05]  /*100d0*/  BSYNC B1 ;  /* 0x0000000000017941 */ /* 0x000fea0003800000 */
.L_x_334:
        /* <DEDUP_REMOVED lines=12> */
.L_x_337:
[----:B------:R-:W-:Y:S05]  /*101a0*/  BSYNC B1 ;  /* 0x0000000000017941 */ /* 0x000fea0003800000 */
.L_x_336:
        /* <DEDUP_REMOVED lines=9> */
.L_x_339:
[----:B------:R-:W-:Y:S05]  /*10240*/  BSYNC B1 ;  /* 0x0000000000017941 */ /* 0x000fea0003800000 */
.L_x_338:
        /* <DEDUP_REMOVED lines=9> */
.L_x_341:
[----:B------:R-:W-:Y:S05]  /*102e0*/  BSYNC B1 ;  /* 0x0000000000017941 */ /* 0x000fea0003800000 */
.L_x_340:
        /* <DEDUP_REMOVED lines=12> */
.L_x_343:
[----:B------:R-:W-:Y:S05]  /*103b0*/  BSYNC B1 ;  /* 0x0000000000017941 */ /* 0x000fea0003800000 */
.L_x_342:
        /* <DEDUP_REMOVED lines=12> */
.L_x_345:
[----:B------:R-:W-:Y:S05]  /*10480*/  BSYNC B1 ;  /* 0x0000000000017941 */ /* 0x000fea0003800000 */
.L_x_344:
        /* <DEDUP_REMOVED lines=9> */
.L_x_347:
[----:B------:R-:W-:Y:S05]  /*10520*/  BSYNC B1 ;  /* 0x0000000000017941 */ /* 0x000fea0003800000 */
.L_x_346:
        /* <DEDUP_REMOVED lines=9> */
.L_x_349:
[----:B------:R-:W-:Y:S05]  /*105c0*/  BSYNC B1 ;  /* 0x0000000000017941 */ /* 0x000fea0003800000 */
.L_x_348:
        /* <DEDUP_REMOVED lines=12> */
.L_x_351:
[----:B------:R-:W-:Y:S05]  /*10690*/  BSYNC B1 ;  /* 0x0000000000017941 */ /* 0x000fea0003800000 */
.L_x_350:
        /* <DEDUP_REMOVED lines=12> */
.L_x_353:
[----:B------:R-:W-:Y:S05]  /*10760*/  BSYNC B1 ;  /* 0x0000000000017941 */ /* 0x000fea0003800000 */
.L_x_352:
        /* <DEDUP_REMOVED lines=9> */
.L_x_355:
[----:B------:R-:W-:Y:S05]  /*10800*/  BSYNC B1 ;  /* 0x0000000000017941 */ /* 0x000fea0003800000 */
.L_x_354:
        /* <DEDUP_REMOVED lines=9> */
.L_x_357:
[----:B------:R-:W-:Y:S05]  /*108a0*/  BSYNC B1 ;  /* 0x0000000000017941 */ /* 0x000fea0003800000 */
.L_x_356:
        /* <DEDUP_REMOVED lines=12> */
.L_x_359:
[----:B------:R-:W-:Y:S05]  /*10970*/  BSYNC B1 ;  /* 0x0000000000017941 */ /* 0x000fea0003800000 */
.L_x_358:
        /* <DEDUP_REMOVED lines=12> */
.L_x_361:
[----:B------:R-:W-:Y:S05]  /*10a40*/  BSYNC B1 ;  /* 0x0000000000017941 */ /* 0x000fea0003800000 */
.L_x_360:
        /* <DEDUP_REMOVED lines=9> */
.L_x_363:
[----:B------:R-:W-:Y:S05]  /*10ae0*/  BSYNC B1 ;  /* 0x0000000000017941 */ /* 0x000fea0003800000 */
.L_x_362:
        /* <DEDUP_REMOVED lines=9> */
.L_x_365:
[----:B------:R-:W-:Y:S05]  /*10b80*/  BSYNC B1 ;  /* 0x0000000000017941 */ /* 0x000fea0003800000 */
.L_x_364:
        /* <DEDUP_REMOVED lines=12> */
.L_x_367:
[----:B------:R-:W-:Y:S05]  /*10c50*/  BSYNC B1 ;  /* 0x0000000000017941 */ /* 0x000fea0003800000 */
.L_x_366:
        /* <DEDUP_REMOVED lines=12> */
.L_x_369:
[----:B------:R-:W-:Y:S05]  /*10d20*/  BSYNC B1 ;  /* 0x0000000000017941 */ /* 0x000fea0003800000 */
.L_x_368:
        /* <DEDUP_REMOVED lines=9> */
.L_x_371:
[----:B------:R-:W-:Y:S05]  /*10dc0*/  BSYNC B1 ;  /* 0x0000000000017941 */ /* 0x000fea0003800000 */
.L_x_370:
        /* <DEDUP_REMOVED lines=9> */
.L_x_373:
[----:B------:R-:W-:Y:S05]  /*10e60*/  BSYNC B1 ;  /* 0x0000000000017941 */ /* 0x000fea0003800000 */
.L_x_372:
        /* <DEDUP_REMOVED lines=12> */
.L_x_375:
[----:B------:R-:W-:Y:S05]  /*10f30*/  BSYNC B1 ;  /* 0x0000000000017941 */ /* 0x000fea0003800000 */
.L_x_374:
        /* <DEDUP_REMOVED lines=12> */
.L_x_377:
[----:B------:R-:W-:Y:S05]  /*11000*/  BSYNC B1 ;  /* 0x0000000000017941 */ /* 0x000fea0003800000 */
.L_x_376:
        /* <DEDUP_REMOVED lines=9> */
.L_x_379:
[----:B------:R-:W-:Y:S05]  /*110a0*/  BSYNC B1 ;  /* 0x0000000000017941 */ /* 0x000fea0003800000 */
.L_x_378:
        /* <DEDUP_REMOVED lines=9> */
.L_x_381:
[----:B------:R-:W-:Y:S05]  /*11140*/  BSYNC B1 ;  /* 0x0000000000017941 */ /* 0x000fea0003800000 */
.L_x_380:
        /* <DEDUP_REMOVED lines=12> */
.L_x_383:
[----:B------:R-:W-:Y:S05]  /*11210*/  BSYNC B1 ;  /* 0x0000000000017941 */ /* 0x000fea0003800000 */
.L_x_382:
        /* <DEDUP_REMOVED lines=12> */
.L_x_385:
[----:B------:R-:W-:Y:S05]  /*112e0*/  BSYNC B1 ;  /* 0x0000000000017941 */ /* 0x000fea0003800000 */
.L_x_384:
        /* <DEDUP_REMOVED lines=9> */
.L_x_387:
[----:B------:R-:W-:Y:S05]  /*11380*/  BSYNC B1 ;  /* 0x0000000000017941 */ /* 0x000fea0003800000 */
.L_x_386:
        /* <DEDUP_REMOVED lines=9> */
.L_x_389:
[----:B------:R-:W-:Y:S05]  /*11420*/  BSYNC B1 ;  /* 0x0000000000017941 */ /* 0x000fea0003800000 */
.L_x_388:
        /* <DEDUP_REMOVED lines=12> */
.L_x_391:
[----:B------:R-:W-:Y:S05]  /*114f0*/  BSYNC B1 ;  /* 0x0000000000017941 */ /* 0x000fea0003800000 */
.L_x_390:
        /* <DEDUP_REMOVED lines=12> */
.L_x_393:
[----:B------:R-:W-:Y:S05]  /*115c0*/  BSYNC B1 ;  /* 0x0000000000017941 */ /* 0x000fea0003800000 */
.L_x_392:
        /* <DEDUP_REMOVED lines=9> */
.L_x_395:
[----:B------:R-:W-:Y:S05]  /*11660*/  BSYNC B1 ;  /* 0x0000000000017941 */ /* 0x000fea0003800000 */
.L_x_394:
        /* <DEDUP_REMOVED lines=9> */
.L_x_397:
[----:B------:R-:W-:Y:S05]  /*11700*/  BSYNC B1 ;  /* 0x0000000000017941 */ /* 0x000fea0003800000 */
.L_x_396:
        /* <DEDUP_REMOVED lines=12> */
.L_x_399:
[----:B------:R-:W-:Y:S05]  /*117d0*/  BSYNC B1 ;  /* 0x0000000000017941 */ /* 0x000fea0003800000 */
.L_x_398:
        /* <DEDUP_REMOVED lines=12> */
.L_x_401:
[----:B------:R-:W-:Y:S05]  /*118a0*/  BSYNC B1 ;  /* 0x0000000000017941 */ /* 0x000fea0003800000 */
.L_x_400:
        /* <DEDUP_REMOVED lines=9> */
.L_x_403:
[----:B------:R-:W-:Y:S05]  /*11940*/  BSYNC B1 ;  /* 0x0000000000017941 */ /* 0x000fea0003800000 */
.L_x_402:
        /* <DEDUP_REMOVED lines=9> */
.L_x_405:
[----:B------:R-:W-:Y:S05]  /*119e0*/  BSYNC B1 ;  /* 0x0000000000017941 */ /* 0x000fea0003800000 */
.L_x_404:
        /* <DEDUP_REMOVED lines=12> */
.L_x_407:
[----:B------:R-:W-:Y:S05]  /*11ab0*/  BSYNC B1 ;  /* 0x0000000000017941 */ /* 0x000fea0003800000 */
.L_x_406:
        /* <DEDUP_REMOVED lines=12> */
.L_x_409:
[----:B------:R-:W-:Y:S05]  /*11b80*/  BSYNC B1 ;  /* 0x0000000000017941 */ /* 0x000fea0003800000 */
.L_x_408:
        /* <DEDUP_REMOVED lines=9> */
.L_x_411:
[----:B------:R-:W-:Y:S05]  /*11c20*/  BSYNC B1 ;  /* 0x0000000000017941 */ /* 0x000fea0003800000 */
.L_x_410:
        /* <DEDUP_REMOVED lines=9> */
.L_x_413:
[----:B------:R-:W-:Y:S05]  /*11cc0*/  BSYNC B1 ;  /* 0x0000000000017941 */ /* 0x000fea0003800000 */
.L_x_412:
        /* <DEDUP_REMOVED lines=12> */
.L_x_415:
[----:B------:R-:W-:Y:S05]  /*11d90*/  BSYNC B1 ;  /* 0x0000000000017941 */ /* 0x000fea0003800000 */
.L_x_414:
        /* <DEDUP_REMOVED lines=12> */
.L_x_417:
[----:B------:R-:W-:Y:S05]  /*11e60*/  BSYNC B1 ;  /* 0x0000000000017941 */ /* 0x000fea0003800000 */
.L_x_416:
        /* <DEDUP_REMOVED lines=9> */
.L_x_419:
[----:B------:R-:W-:Y:S05]  /*11f00*/  BSYNC B1 ;  /* 0x0000000000017941 */ /* 0x000fea0003800000 */
.L_x_418:
        /* <DEDUP_REMOVED lines=9> */
.L_x_421:
[----:B------:R-:W-:Y:S05]  /*11fa0*/  BSYNC B1 ;  /* 0x0000000000017941 */ /* 0x000fea0003800000 */
.L_x_420:
        /* <DEDUP_REMOVED lines=12> */
.L_x_423:
[----:B------:R-:W-:Y:S05]  /*12070*/  BSYNC B1 ;  /* 0x0000000000017941 */ /* 0x000fea0003800000 */
.L_x_422:
        /* <DEDUP_REMOVED lines=12> */
.L_x_425:
[----:B------:R-:W-:Y:S05]  /*12140*/  BSYNC B1 ;  /* 0x0000000000017941 */ /* 0x000fea0003800000 */
.L_x_424:
        /* <DEDUP_REMOVED lines=9> */
.L_x_427:
[----:B------:R-:W-:Y:S05]  /*121e0*/  BSYNC B1 ;  /* 0x0000000000017941 */ /* 0x000fea0003800000 */
.L_x_426:
        /* <DEDUP_REMOVED lines=9> */
.L_x_429:
[----:B------:R-:W-:Y:S05]  /*12280*/  BSYNC B1 ;  /* 0x0000000000017941 */ /* 0x000fea0003800000 */
.L_x_428:
        /* <DEDUP_REMOVED lines=12> */
.L_x_431:
[----:B------:R-:W-:Y:S05]  /*12350*/  BSYNC B1 ;  /* 0x0000000000017941 */ /* 0x000fea0003800000 */
.L_x_430:
        /* <DEDUP_REMOVED lines=12> */
.L_x_433:
[----:B------:R-:W-:Y:S05]  /*12420*/  BSYNC B1 ;  /* 0x0000000000017941 */ /* 0x000fea0003800000 */
.L_x_432:
        /* <DEDUP_REMOVED lines=9> */
.L_x_435:
[----:B------:R-:W-:Y:S05]  /*124c0*/  BSYNC B1 ;  /* 0x0000000000017941 */ /* 0x000fea0003800000 */
.L_x_434:
        /* <DEDUP_REMOVED lines=9> */
.L_x_437:
[----:B------:R-:W-:Y:S05]  /*12560*/  BSYNC B1 ;  /* 0x0000000000017941 */ /* 0x000fea0003800000 */
.L_x_436:
        /* <DEDUP_REMOVED lines=12> */
.L_x_439:
[----:B------:R-:W-:Y:S05]  /*12630*/  BSYNC B1 ;  /* 0x0000000000017941 */ /* 0x000fea0003800000 */
.L_x_438:
        /* <DEDUP_REMOVED lines=12> */
.L_x_441:
[----:B------:R-:W-:Y:S05]  /*12700*/  BSYNC B1 ;  /* 0x0000000000017941 */ /* 0x000fea0003800000 */
.L_x_440:
        /* <DEDUP_REMOVED lines=9> */
.L_x_443:
[----:B------:R-:W-:Y:S05]  /*127a0*/  BSYNC B1 ;  /* 0x0000000000017941 */ /* 0x000fea0003800000 */
.L_x_442:
        /* <DEDUP_REMOVED lines=9> */
.L_x_445:
[----:B------:R-:W-:Y:S05]  /*12840*/  BSYNC B1 ;  /* 0x0000000000017941 */ /* 0x000fea0003800000 */
.L_x_444:
        /* <DEDUP_REMOVED lines=12> */
.L_x_447:
[----:B------:R-:W-:Y:S05]  /*12910*/  BSYNC B1 ;  /* 0x0000000000017941 */ /* 0x000fea0003800000 */
.L_x_446:
        /* <DEDUP_REMOVED lines=12> */
.L_x_449:
[----:B------:R-:W-:Y:S05]  /*129e0*/  BSYNC B1 ;  /* 0x0000000000017941 */ /* 0x000fea0003800000 */
.L_x_448:
        /* <DEDUP_REMOVED lines=9> */
.L_x_451:
[----:B------:R-:W-:Y:S05]  /*12a80*/  BSYNC B1 ;  /* 0x0000000000017941 */ /* 0x000fea0003800000 */
.L_x_450:
        /* <DEDUP_REMOVED lines=9> */
.L_x_453:
[----:B------:R-:W-:Y:S05]  /*12b20*/  BSYNC B1 ;  /* 0x0000000000017941 */ /* 0x000fea0003800000 */
.L_x_452:
        /* <DEDUP_REMOVED lines=12> */
.L_x_455:
[----:B------:R-:W-:Y:S05]  /*12bf0*/  BSYNC B1 ;  /* 0x0000000000017941 */ /* 0x000fea0003800000 */
.L_x_454:
        /* <DEDUP_REMOVED lines=12> */
.L_x_457:
[----:B------:R-:W-:Y:S05]  /*12cc0*/  BSYNC B1 ;  /* 0x0000000000017941 */ /* 0x000fea0003800000 */
.L_x_456:
        /* <DEDUP_REMOVED lines=9> */
.L_x_459:
[----:B------:R-:W-:Y:S05]  /*12d60*/  BSYNC B1 ;  /* 0x0000000000017941 */ /* 0x000fea0003800000 */
.L_x_458:
        /* <DEDUP_REMOVED lines=9> */
.L_x_461:
[----:B------:R-:W-:Y:S05]  /*12e00*/  BSYNC B1 ;  /* 0x0000000000017941 */ /* 0x000fea0003800000 */
.L_x_460:
        /* <DEDUP_REMOVED lines=12> */
.L_x_463:
[----:B------:R-:W-:Y:S05]  /*12ed0*/  BSYNC B1 ;  /* 0x0000000000017941 */ /* 0x000fea0003800000 */
.L_x_462:
        /* <DEDUP_REMOVED lines=12> */
.L_x_465:
[----:B------:R-:W-:Y:S05]  /*12fa0*/  BSYNC B1 ;  /* 0x0000000000017941 */ /* 0x000fea0003800000 */
.L_x_464:
        /* <DEDUP_REMOVED lines=9> */
.L_x_467:
[----:B------:R-:W-:Y:S05]  /*13040*/  BSYNC B1 ;  /* 0x0000000000017941 */ /* 0x000fea0003800000 */
.L_x_466:
        /* <DEDUP_REMOVED lines=9> */
.L_x_469:
[----:B------:R-:W-:Y:S05]  /*130e0*/  BSYNC B1 ;  /* 0x0000000000017941 */ /* 0x000fea0003800000 */
.L_x_468:
        /* <DEDUP_REMOVED lines=12> */
.L_x_471:
[----:B------:R-:W-:Y:S05]  /*131b0*/  BSYNC B1 ;  /* 0x0000000000017941 */ /* 0x000fea0003800000 */
.L_x_470:
        /* <DEDUP_REMOVED lines=12> */
.L_x_473:
[----:B------:R-:W-:Y:S05]  /*13280*/  BSYNC B1 ;  /* 0x0000000000017941 */ /* 0x000fea0003800000 */
.L_x_472:
        /* <DEDUP_REMOVED lines=9> */
.L_x_475:
[----:B------:R-:W-:Y:S05]  /*13320*/  BSYNC B1 ;  /* 0x0000000000017941 */ /* 0x000fea0003800000 */
.L_x_474:
        /* <DEDUP_REMOVED lines=9> */
.L_x_477:
[----:B------:R-:W-:Y:S05]  /*133c0*/  BSYNC B1 ;  /* 0x0000000000017941 */ /* 0x000fea0003800000 */
.L_x_476:
        /* <DEDUP_REMOVED lines=12> */
.L_x_479:
[----:B------:R-:W-:Y:S05]  /*13490*/  BSYNC B1 ;  /* 0x0000000000017941 */ /* 0x000fea0003800000 */
.L_x_478:
        /* <DEDUP_REMOVED lines=12> */
.L_x_481:
[----:B------:R-:W-:Y:S05]  /*13560*/  BSYNC B1 ;  /* 0x0000000000017941 */ /* 0x000fea0003800000 */
.L_x_480:
        /* <DEDUP_REMOVED lines=9> */
.L_x_483:
[----:B------:R-:W-:Y:S05]  /*13600*/  BSYNC B1 ;  /* 0x0000000000017941 */ /* 0x000fea0003800000 */
.L_x_482:
        /* <DEDUP_REMOVED lines=9> */
.L_x_485:
[----:B------:R-:W-:Y:S05]  /*136a0*/  BSYNC B1 ;  /* 0x0000000000017941 */ /* 0x000fea0003800000 */
.L_x_484:
        /* <DEDUP_REMOVED lines=12> */
.L_x_487:
[----:B------:R-:W-:Y:S05]  /*13770*/  BSYNC B1 ;  /* 0x0000000000017941 */ /* 0x000fea0003800000 */
.L_x_486:
        /* <DEDUP_REMOVED lines=12> */
.L_x_489:
[----:B------:R-:W-:Y:S05]  /*13840*/  BSYNC B1 ;  /* 0x0000000000017941 */ /* 0x000fea0003800000 */
.L_x_488:
        /* <DEDUP_REMOVED lines=9> */
.L_x_491:
[----:B------:R-:W-:Y:S05]  /*138e0*/  BSYNC B1 ;  /* 0x0000000000017941 */ /* 0x000fea0003800000 */
.L_x_490:
        /* <DEDUP_REMOVED lines=9> */
.L_x_493:
[----:B------:R-:W-:Y:S05]  /*13980*/  BSYNC B1 ;  /* 0x0000000000017941 */ /* 0x000fea0003800000 */
.L_x_492:
        /* <DEDUP_REMOVED lines=12> */
.L_x_495:
[----:B------:R-:W-:Y:S05]  /*13a50*/  BSYNC B1 ;  /* 0x0000000000017941 */ /* 0x000fea0003800000 */
.L_x_494:
        /* <DEDUP_REMOVED lines=12> */
.L_x_497:
[----:B------:R-:W-:Y:S05]  /*13b20*/  BSYNC B1 ;  /* 0x0000000000017941 */ /* 0x000fea0003800000 */
.L_x_496:
        /* <DEDUP_REMOVED lines=9> */
.L_x_499:
[----:B------:R-:W-:Y:S05]  /*13bc0*/  BSYNC B1 ;  /* 0x0000000000017941 */ /* 0x000fea0003800000 */
.L_x_498:
        /* <DEDUP_REMOVED lines=9> */
.L_x_501:
[----:B------:R-:W-:Y:S05]  /*13c60*/  BSYNC B1 ;  /* 0x0000000000017941 */ /* 0x000fea0003800000 */
.L_x_500:
        /* <DEDUP_REMOVED lines=12> */
.L_x_503:
[----:B------:R-:W-:Y:S05]  /*13d30*/  BSYNC B1 ;  /* 0x0000000000017941 */ /* 0x000fea0003800000 */
.L_x_502:
        /* <DEDUP_REMOVED lines=12> */
.L_x_505:
[----:B------:R-:W-:Y:S05]  /*13e00*/  BSYNC B1 ;  /* 0x0000000000017941 */ /* 0x000fea0003800000 */
.L_x_504:
        /* <DEDUP_REMOVED lines=9> */
.L_x_507:
[----:B------:R-:W-:Y:S05]  /*13ea0*/  BSYNC B1 ;  /* 0x0000000000017941 */ /* 0x000fea0003800000 */
.L_x_506:
        /* <DEDUP_REMOVED lines=9> */
.L_x_509:
[----:B------:R-:W-:Y:S05]  /*13f40*/  BSYNC B1 ;  /* 0x0000000000017941 */ /* 0x000fea0003800000 */
.L_x_508:
        /* <DEDUP_REMOVED lines=12> */
.L_x_511:
[----:B------:R-:W-:Y:S05]  /*14010*/  BSYNC B1 ;  /* 0x0000000000017941 */ /* 0x000fea0003800000 */
.L_x_510:
        /* <DEDUP_REMOVED lines=12> */
.L_x_513:
[----:B------:R-:W-:Y:S05]  /*140e0*/  BSYNC B1 ;  /* 0x0000000000017941 */ /* 0x000fea0003800000 */
.L_x_512:
        /* <DEDUP_REMOVED lines=9> */
.L_x_515:
[----:B------:R-:W-:Y:S05]  /*14180*/  BSYNC B1 ;  /* 0x0000000000017941 */ /* 0x000fea0003800000 */
.L_x_514:
        /* <DEDUP_REMOVED lines=9> */
.L_x_517:
[----:B------:R-:W-:Y:S05]  /*14220*/  BSYNC B1 ;  /* 0x0000000000017941 */ /* 0x000fea0003800000 */
.L_x_516:
        /* <DEDUP_REMOVED lines=12> */
.L_x_519:
[----:B------:R-:W-:Y:S05]  /*142f0*/  BSYNC B1 ;  /* 0x0000000000017941 */ /* 0x000fea0003800000 */
.L_x_518:
        /* <DEDUP_REMOVED lines=12> */
.L_x_521:
[----:B------:R-:W-:Y:S05]  /*143c0*/  BSYNC B1 ;  /* 0x0000000000017941 */ /* 0x000fea0003800000 */
.L_x_520:
        /* <DEDUP_REMOVED lines=9> */
.L_x_523:
[----:B------:R-:W-:Y:S05]  /*14460*/  BSYNC B1 ;  /* 0x0000000000017941 */ /* 0x000fea0003800000 */
.L_x_522:
        /* <DEDUP_REMOVED lines=9> */
.L_x_525:
[----:B------:R-:W-:Y:S05]  /*14500*/  BSYNC B1 ;  /* 0x0000000000017941 */ /* 0x000fea0003800000 */
.L_x_524:
        /* <DEDUP_REMOVED lines=12> */
.L_x_527:
[----:B------:R-:W-:Y:S05]  /*145d0*/  BSYNC B1 ;  /* 0x0000000000017941 */ /* 0x000fea0003800000 */
.L_x_526:
        /* <DEDUP_REMOVED lines=12> */
.L_x_529:
[----:B------:R-:W-:Y:S05]  /*146a0*/  BSYNC B1 ;  /* 0x0000000000017941 */ /* 0x000fea0003800000 */
.L_x_528:
        /* <DEDUP_REMOVED lines=9> */
.L_x_531:
[----:B------:R-:W-:Y:S05]  /*14740*/  BSYNC B1 ;  /* 0x0000000000017941 */ /* 0x000fea0003800000 */
.L_x_530:
        /* <DEDUP_REMOVED lines=9> */
.L_x_533:
[----:B------:R-:W-:Y:S05]  /*147e0*/  BSYNC B1 ;  /* 0x0000000000017941 */ /* 0x000fea0003800000 */
.L_x_532:
[----:B-----5:R-:W-:Y:S01]  /*147f0*/  IMAD.U32 R5, R3, 0x10000, RZ ;  /* 0x0001000003057824 */ /* 0x020fe200078e00ff */
[----:B------:R-:W-:Y:S01]  /*14800*/  ISETP.GT.AND P1, PT, R0, 0xf9, P1 ;  /* 0x000000f90000780c */ /* 0x000fe20000f24270 */
[----:B0-----:R-:W-:Y:S01]  /*14810*/  @P2 IMAD.MOV.U32 R4, RZ, RZ, R158 ;  /* 0x000000ffff042224 */ /* 0x001fe200078e009e */
[----:B------:R-:W-:Y:S01]  /*14820*/  BSSY B1, `(.L_x_534) ;  /* 0x0000009000017945 */ /* 0x000fe20003800000 */
[----:B------:R-:W-:-:S04]  /*14830*/  FMUL R5, R5, R16 ;  /* 0x0000001005057220 */ /* 0x000fc80000400000 */
[----:B------:R-:W-:-:S05]  /*14840*/  FFMA R5, R150, R2, R5 ;  /* 0x0000000296057223 */ /* 0x000fca0000000005 */
[----:B------:R-:W-:-:S04]  /*14850*/  F2FP.BF16.F32.PACK_AB R5, RZ, R5 ;  /* 0x00000005ff05723e */ /* 0x000fc800000010ff */
[----:B-1--4-:R-:W-:Y:S01]  /*14860*/  PRMT R6, R5, 0x7610, R6 ;  /* 0x0000761005067816 */ /* 0x012fe20000000006 */
[----:B------:R-:W-:-:S05]  /*14870*/  @P2 IMAD.MOV.U32 R5, RZ, RZ, R159 ;  /* 0x000000ffff052224 */ /* 0x000fca00078e009f */
[----:B------:R0:W-:Y:S01]  /*14880*/  @P2 STG.E.U16 desc[UR36][R4.64+0x1f0], R6 ;  /* 0x0001f00604002986 */ /* 0x0001e2000c101524 */
[----:B------:R-:W-:Y:S05]  /*14890*/  @!P1 BRA `(.L_x_535) ;  /* 0x0000000000049947 */ /* 0x000fea0003800000 */
[----:B------:R1:W5:Y:S02]  /*148a0*/  LDG.E.LTC128B.U16 R3, desc[UR36][R12.64+0x1f2] ;  /* 0x0001f2240c037981 */ /* 0x000364000c1e1520 */
.L_x_535:
[----:B------:R-:W-:Y:S05]  /*148b0*/  BSYNC B1 ;  /* 0x0000000000017941 */ /* 0x000fea0003800000 */
.L_x_534:
[----:B------:R-:W-:Y:S05]  /*148c0*/  @!P1 BRA `(.L_x_536) ;  /* 0x0000004c00b09947 */ /* 0x000fea0003800000 */
[----:B-----5:R-:W-:-:S05]  /*148d0*/  SHF.L.U32 R3, R3, 0x10, RZ ;  /* 0x0000001003037819 */ /* 0x020fca00000006ff */
[----:B------:R-:W-:-:S04]  /*148e0*/  FMUL R0, R3, R16 ;  /* 0x0000001003007220 */ /* 0x000fc80000400000 */
[----:B------:R-:W-:-:S05]  /*148f0*/  FFMA R0, R151, R2, R0 ;  /* 0x0000000297007223 */ /* 0x000fca0000000000 */
[----:B------:R-:W-:-:S05]  /*14900*/  F2FP.BF16.F32.PACK_AB R0, RZ, R0 ;  /* 0x00000000ff00723e */ /* 0x000fca00000010ff */
[----:B------:R4:W-:Y:S01]  /*14910*/  STG.E.U16 desc[UR36][R158.64+0x1f2], R0 ;  /* 0x0001f2009e007986 */ /* 0x0009e2000c101524 */
[----:B------:R-:W-:Y:S05]  /*14920*/  BRA `(.L_x_536) ;  /* 0x0000004c00987947 */ /* 0x000fea0003800000 */
.L_x_29:
[----:B------:R-:W2:Y:S01]  /*14930*/  LDL.LU R3, [R1] ;  /* 0x0000000001037983 */ /* 0x000ea20000300800 */
[----:B------:R-:W-:-:S03]  /*14940*/  ULDC.64 UR4, c[0x0][0x5c0] ;  /* 0x0001700000047ab9 */ /* 0x000fc60000000a00 */
[----:B------:R-:W3:Y:S04]  /*14950*/  LDL.LU R9, [R1+0x60] ;  /* 0x0000600001097983 */ /* 0x000ee80000300800 */
[----:B------:R-:W4:Y:S04]  /*14960*/  LDL.LU R11, [R1+0x8c] ;  /* 0x00008c00010b7983 */ /* 0x000f280000300800 */
[----:B------:R-:W5:Y:S04]  /*14970*/  LDL.LU R235, [R1+0x9c] ;  /* 0x00009c0001eb7983 */ /* 0x000f680000300800 */
        /* <DEDUP_REMOVED lines=75> */
[----:B------:R-:W5:Y:S01]  /*14e30*/  LDL.LU R158, [R1+0x1cc] ;  /* 0x0001cc00019e7983 */ /* 0x000f620000300800 */
[----:B--2---:R-:W-:-:S03]  /*14e40*/  FMUL R3, R3, R2 ;  /* 0x0000000203037220 */ /* 0x004fc60000400000 */
[----:B------:R-:W2:Y:S01]  /*14e50*/  LDL.LU R157, [R1+0x1d0] ;  /* 0x0001d000019d7983 */ /* 0x000ea20000300800 */
[----:B------:R-:W-:-:S03]  /*14e60*/  LEA R4, P0, R6, UR4, 0x1 ;  /* 0x0000000406047c11 */ /* 0x000fc6000f8008ff */
[----:B------:R-:W2:Y:S04]  /*14e70*/  LDL.LU R156, [R1+0x1d4] ;  /* 0x0001d400019c7983 */ /* 0x000ea80000300800 */
[----:B------:R-:W2:Y:S04]  /*14e80*/  LDL.LU R155, [R1+0x1d8] ;  /* 0x0001d800019b7983 */ /* 0x000ea80000300800 */
[----:B------:R-:W2:Y:S04]  /*14e90*/  LDL.LU R154, [R1+0x1dc] ;  /* 0x0001dc00019a7983 */ /* 0x000ea80000300800 */
[----:B------:R-:W2:Y:S01]  /*14ea0*/  LDL.LU R153, [R1+0x1e0] ;  /* 0x0001e00001997983 */ /* 0x000ea20000300800 */
[----:B------:R-:W-:-:S03]  /*14eb0*/  LEA.HI.X R5, R6, UR5, R10, 0x1, P0 ;  /* 0x0000000506057c11 */ /* 0x000fc600080f0c0a */
[----:B------:R-:W2:Y:S01]  /*14ec0*/  LDL.LU R152, [R1+0x1e4] ;  /* 0x0001e40001987983 */ /* 0x000ea20000300800 */
[----:B------:R-:W-:-:S03]  /*14ed0*/  F2FP.BF16.F32.PACK_AB R3, RZ, R3 ;  /* 0x00000003ff03723e */ /* 0x000fc600000010ff */
[----:B------:R-:W2:Y:S04]  /*14ee0*/  LDL.LU R23, [R1+0x1e8] ;  /* 0x0001e80001177983 */ /* 0x000ea80000300800 */
[----:B------:R-:W2:Y:S04]  /*14ef0*/  LDL.LU R22, [R1+0x1ec] ;  /* 0x0001ec0001167983 */ /* 0x000ea80000300800 */
[----:B------:R-:W2:Y:S04]  /*14f00*/  LDL.LU R21, [R1+0x1f0] ;  /* 0x0001f00001157983 */ /* 0x000ea80000300800 */
[----:B------:R-:W2:Y:S04]  /*14f10*/  LDL.LU R20, [R1+0x1f4] ;  /* 0x0001f40001147983 */ /* 0x000ea80000300800 */
[----:B------:R-:W2:Y:S04]  /*14f20*/  LDL.LU R19, [R1+0x1f8] ;  /* 0x0001f80001137983 */ /* 0x000ea80000300800 */
[----:B------:R-:W2:Y:S04]  /*14f30*/  LDL.LU R18, [R1+0x1fc] ;  /* 0x0001fc0001127983 */ /* 0x000ea80000300800 */
[----:B------:R-:W3:Y:S04]  /*14f40*/  LDL.LU R7, [R1+0x8] ;  /* 0x0000080001077983 */ /* 0x000ee80000300800 */
[----:B------:R-:W4:Y:S04]  /*14f50*/  LDL.LU R6, [R1+0xc] ;  /* 0x00000c0001067983 */ /* 0x000f280000300800 */
[----:B------:R0:W-:Y:S04]  /*14f60*/  @P1 STG.E.U16 desc[UR36][R4.64], R3 ;  /* 0x0000000304001986 */ /* 0x0001e8000c101524 */
[----:B0-----:R-:W5:Y:S01]  /*14f70*/  LDL.LU R3, [R1+0x4] ;  /* 0x0000040001037983 */ /* 0x001f620000300800 */
[----:B------:R-:W-:Y:S01]  /*14f80*/  ISETP.GT.AND P0, PT, R0, 0x1, P3 ;  /* 0x000000010000780c */ /* 0x000fe20001f04270 */
[----:B------:R-:W-:Y:S01]  /*14f90*/  USHF.L.U32 UR5, UR8, 0x4, URZ ;  /* 0x0000000408057899 */ /* 0x000fe2000800063f */
[----:B------:R-:W-:Y:S01]  /*14fa0*/  ISETP.GT.AND P2, PT, R17, 0x8, PT ;  /* 0x000000081100780c */ /* 0x000fe20003f44270 */
[----:B------:R-:W-:Y:S01]  /*14fb0*/  USHF.L.U64.HI UR4, UR8, 0x4, UR9 ;  /* 0x0000000408047899 */ /* 0x000fe20008010209 */
[----:B---3--:R-:W-:-:S05]  /*14fc0*/  FMUL R7, R7, R2 ;  /* 0x0000000207077220 */ /* 0x008fca0000400000 */
[----:B------:R-:W-:-:S04]  /*14fd0*/  F2FP.BF16.F32.PACK_AB R7, RZ, R7 ;  /* 0x00000007ff07723e */ /* 0x000fc800000010ff */
[----:B------:R-:W-:Y:S01]  /*14fe0*/  PRMT R8, R7, 0x7610, R8 ;  /* 0x0000761007087816 */ /* 0x000fe20000000008 */
[----:B-----5:R-:W-:-:S05]  /*14ff0*/  FMUL R3, R3, R2 ;  /* 0x0000000203037220 */ /* 0x020fca0000400000 */
[----:B------:R-:W-:-:S05]  /*15000*/  F2FP.BF16.F32.PACK_AB R3, RZ, R3 ;  /* 0x00000003ff03723e */ /* 0x000fca00000010ff */
[----:B------:R4:W-:Y:S01]  /*15010*/  @P0 STG.E.U16 desc[UR36][R4.64+0x2], R3 ;  /* 0x0000020304000986 */ /* 0x0009e2000c101524 */
[----:B------:R-:W-:Y:S01]  /*15020*/  ISETP.GT.AND P0, PT, R0, RZ, P2 ;  /* 0x000000ff0000720c */ /* 0x000fe20001704270 */
[----:B----4-:R-:W-:Y:S01]  /*15030*/  FMUL R3, R6, R2 ;  /* 0x0000000206037220 */ /* 0x010fe20000400000 */
[----:B------:R-:W-:-:S04]  /*15040*/  IADD3 R6, P1, R4, UR5, RZ ;  /* 0x0000000504067c10 */ /* 0x000fc8000ff3e0ff */
[----:B------:R-:W-:Y:S02]  /*15050*/  IADD3.X R7, R5, UR4, RZ, P1, !PT ;  /* 0x0000000405077c10 */ /* 0x000fe40008ffe4ff */
[----:B------:R-:W-:-:S05]  /*15060*/  F2FP.BF16.F32.PACK_AB R3, RZ, R3 ;  /* 0x00000003ff03723e */ /* 0x000fca00000010ff */
[----:B------:R0:W-:Y:S01]  /*15070*/  @P0 STG.E.U16 desc[UR36][R6.64], R8 ;  /* 0x0000000806000986 */ /* 0x0001e2000c101524 */
[----:B------:R-:W-:-:S03]  /*15080*/  ISETP.GT.AND P0, PT, R0, 0x1, P2 ;  /* 0x000000010000780c */ /* 0x000fc60001704270 */
[----:B0-----:R-:W3:Y:S10]  /*15090*/  LDL.LU R8, [R1+0x50] ;  /* 0x0000500001087983 */ /* 0x001ef40000300800 */
[----:B------:R0:W-:Y:S04]  /*150a0*/  @P0 STG.E.U16 desc[UR36][R6.64+0x2], R3 ;  /* 0x0000020306000986 */ /* 0x0001e8000c101524 */
[----:B0-----:R-:W4:Y:S01]  /*150b0*/  LDL.LU R3, [R1+0x10] ;  /* 0x0000100001037983 */ /* 0x001f220000300800 */
[----:B------:R-:W-:Y:S01]  /*150c0*/  ISETP.GT.AND P0, PT, R0, 0x8, P3 ;  /* 0x000000080000780c */ /* 0x000fe20001f04270 */
[----:B----4-:R-:W-:-:S05]  /*150d0*/  FMUL R3, R3, R2 ;  /* 0x0000000203037220 */ /* 0x010fca0000400000 */
[----:B------:R-:W-:-:S07]  /*150e0*/  F2FP.BF16.F32.PACK_AB R3, RZ, R3 ;  /* 0x00000003ff03723e */ /* 0x000fce00000010ff */
        /* <DEDUP_REMOVED lines=73> */
[----:B---3--:R-:W-:-:S05]  /*15580*/  FMUL R8, R8, R2 ;  /* 0x0000000208087220 */ /* 0x008fca0000400000 */
[----:B------:R-:W-:Y:S01]  /*15590*/  F2FP.BF16.F32.PACK_AB R8, RZ, R8 ;  /* 0x00000008ff08723e */ /* 0x000fe200000010ff */
[----:B----4-:R-:W-:-:S05]  /*155a0*/  FMUL R3, R3, R2 ;  /* 0x0000000203037220 */ /* 0x010fca0000400000 */
[----:B------:R-:W-:-:S05]  /*155b0*/  F2FP.BF16.F32.PACK_AB R3, RZ, R3 ;  /* 0x00000003ff03723e */ /* 0x000fca00000010ff */
[----:B------:R0:W-:Y:S01]  /*155c0*/  @P0 STG.E.U16 desc[UR36][R6.64+0x42], R3 ;  /* 0x0000420306000986 */ /* 0x0001e2000c101524 */
[----:B------:R-:W-:-:S03]  /*155d0*/  ISETP.GT.AND P0, PT, R0, 0x28, P3 ;  /* 0x000000280000780c */ /* 0x000fc60001f04270 */
[----:B0-----:R-:W3:Y:S01]  /*155e0*/  LDL.LU R3, [R1+0x54] ;  /* 0x0000540001037983 */ /* 0x001ee20000300800 */
[----:B------:R-:W-:-:S09]  /*155f0*/  ISETP.GT.AND P1, PT, R0, 0x29, P3 ;  /* 0x000000290000780c */ /* 0x000fd20001f24270 */
[----:B------:R0:W-:Y:S04]  /*15600*/  @P0 STG.E.U16 desc[UR36][R4.64+0x50], R8 ;  /* 0x0000500804000986 */ /* 0x0001e8000c101524 */
[----:B0-----:R-:W4:Y:S01]  /*15610*/  LDL.LU R8, [R1+0x58] ;  /* 0x0000580001087983 */ /* 0x001f220000300800 */
[----:B---3--:R-:W-:-:S05]  /*15620*/  FMUL R3, R3, R2 ;  /* 0x0000000203037220 */ /* 0x008fca0000400000 */
[----:B------:R-:W-:-:S05]  /*15630*/  F2FP.BF16.F32.PACK_AB R3, RZ, R3 ;  /* 0x00000003ff03723e */ /* 0x000fca00000010ff */
[----:B------:R0:W-:Y:S01]  /*15640*/  @P1 STG.E.U16 desc[UR36][R4.64+0x52], R3 ;  /* 0x0000520304001986 */ /* 0x0001e2000c101524 */
[----:B----4-:R-:W-:-:S05]  /*15650*/  FMUL R8, R8, R2 ;  /* 0x0000000208087220 */ /* 0x010fca0000400000 */
[----:B------:R-:W-:Y:S01]  /*15660*/  F2FP.BF16.F32.PACK_AB R8, RZ, R8 ;  /* 0x00000008ff08723e */ /* 0x000fe200000010ff */
[----:B0-----:R-:W3:Y:S03]  /*15670*/  LDL.LU R3, [R1+0x5c] ;  /* 0x00005c0001037983 */ /* 0x001ee60000300800 */
[----:B------:R-:W-:Y:S02]  /*15680*/  PRMT R10, R8, 0x7610, R10 ;  /* 0x00007610080a7816 */ /* 0x000fe4000000000a */
[----:B------:R-:W4:Y:S01]  /*15690*/  LDL.LU R8, [R1+0x64] ;  /* 0x0000640001087983 */ /* 0x000f220000300800 */
[C---:B------:R-:W-:Y:S02]  /*156a0*/  ISETP.GT.AND P1, PT, R0.reuse, 0x28, P2 ;  /* 0x000000280000780c */ /* 0x040fe40001724270 */
[C---:B------:R-:W-:Y:S02]  /*156b0*/  ISETP.GT.AND P4, PT, R0.reuse, 0x29, P2 ;  /* 0x000000290000780c */ /* 0x040fe40001784270 */
[C---:B------:R-:W-:Y:S01]  /*156c0*/  ISETP.GT.AND P5, PT, R0.reuse, 0x30, P3 ;  /* 0x000000300000780c */ /* 0x040fe20001fa4270 */
[----:B------:R-:W-:Y:S01]  /*156d0*/  FMUL R9, R9, R2 ;  /* 0x0000000209097220 */ /* 0x000fe20000400000 */
[----:B------:R-:W-:-:S04]  /*156e0*/  ISETP.GT.AND P0, PT, R0, 0x31, P3 ;  /* 0x000000310000780c */ /* 0x000fc80001f04270 */
[----:B------:R-:W-:-:S03]  /*156f0*/  F2FP.BF16.F32.PACK_AB R9, RZ, R9 ;  /* 0x00000009ff09723e */ /* 0x000fc600000010ff */
[----:B------:R0:W-:Y:S04]  /*15700*/  @P1 STG.E.U16 desc[UR36][R6.64+0x50], R10 ;  /* 0x0000500a06001986 */ /* 0x0001e8000c101524 */
[----:B0-----:R-:W5:Y:S01]  /*15710*/  LDL.LU R10, [R1+0x74] ;  /* 0x00007400010a7983 */ /* 0x001f620000300800 */
[----:B---3--:R-:W-:-:S05]  /*15720*/  FMUL R3, R3, R2 ;  /* 0x0000000203037220 */ /* 0x008fca0000400000 */
[----:B------:R-:W-:Y:S01]  /*15730*/  F2FP.BF16.F32.PACK_AB R3, RZ, R3 ;  /* 0x00000003ff03723e */ /* 0x000fe200000010ff */
[----:B----4-:R-:W-:-:S04]  /*15740*/  FMUL R8, R8, R2 ;  /* 0x0000000208087220 */ /* 0x010fc80000400000 */
[----:B------:R0:W-:Y:S04]  /*15750*/  @P4 STG.E.U16 desc[UR36][R6.64+0x52], R3 ;  /* 0x0000520306004986 */ /* 0x0001e8000c101524 */
[----:B------:R1:W-:Y:S01]  /*15760*/  @P5 STG.E.U16 desc[UR36][R4.64+0x60], R9 ;  /* 0x0000600904005986 */ /* 0x0003e2000c101524 */
[----:B0-----:R-:W-:-:S03]  /*15770*/  F2FP.BF16.F32.PACK_AB R3, RZ, R8 ;  /* 0x00000008ff03723e */ /* 0x001fc600000010ff */
[----:B------:R-:W3:Y:S01]  /*15780*/  LDL.LU R8, [R1+0x68] ;  /* 0x0000680001087983 */ /* 0x000ee20000300800 */
[----:B-1----:R-:W-:-:S03]  /*15790*/  PRMT R9, R3, 0x7610, R9 ;  /* 0x0000761003097816 */ /* 0x002fc60000000009 */
[----:B------:R-:W4:Y:S04]  /*157a0*/  LDL.LU R3, [R1+0x6c] ;  /* 0x00006c0001037983 */ /* 0x000f280000300800 */
[----:B------:R0:W-:Y:S04]  /*157b0*/  @P0 STG.E.U16 desc[UR36][R4.64+0x62], R9 ;  /* 0x0000620904000986 */ /* 0x0001e8000c101524 */
[----:B0-----:R-:W2:Y:S01]  /*157c0*/  LDL.LU R9, [R1+0x70] ;  /* 0x0000700001097983 */ /* 0x001ea20000300800 */
[----:B------:R-:W-:Y:S01]  /*157d0*/  ISETP.GT.AND P1, PT, R0, 0x30, P2 ;  /* 0x000000300000780c */ /* 0x000fe20001724270 */
[----:B---3--:R-:W-:-:S05]  /*157e0*/  FMUL R8, R8, R2 ;  /* 0x0000000208087220 */ /* 0x008fca0000400000 */
[----:B------:R-:W-:-:S07]  /*157f0*/  F2FP.BF16.F32.PACK_AB R8, RZ, R8 ;  /* 0x00000008ff08723e */ /* 0x000fce00000010ff */
[----:B------:R0:W-:Y:S01]  /*15800*/  @P1 STG.E.U16 desc[UR36][R6.64+0x60], R8 ;  /* 0x0000600806001986 */ /* 0x0001e2000c101524 */
[----:B--2---:R-:W-:-:S05]  /*15810*/  FMUL R9, R9, R2 ;  /* 0x0000000209097220 */ /* 0x004fca0000400000 */
[----:B0-----:R-:W-:-:S04]  /*15820*/  F2FP.BF16.F32.PACK_AB R8, RZ, R9 ;  /* 0x00000009ff08723e */ /* 0x001fc800000010ff */
[----:B------:R-:W-:Y:S02]  /*15830*/  PRMT R9, R8, 0x7610, R9 ;  /* 0x0000761008097816 */ /* 0x000fe40000000009 */
[----:B------:R-:W2:Y:S01]  /*15840*/  LDL.LU R8, [R1+0x78] ;  /* 0x0000780001087983 */ /* 0x000ea20000300800 */
[----:B------:R-:W-:Y:S01]  /*15850*/  ISETP.GT.AND P4, PT, R0, 0x31, P2 ;  /* 0x000000310000780c */ /* 0x000fe20001784270 */
[-C--:B----4-:R-:W-:Y:S01]  /*15860*/  FMUL R3, R3, R2.reuse ;  /* 0x0000000203037220 */ /* 0x090fe20000400000 */
[----:B-----5:R-:W-:Y:S01]  /*15870*/  FMUL R10, R10, R2 ;  /* 0x000000020a0a7220 */ /* 0x020fe20000400000 */
[----:B------:R-:W-:-:S03]  /*15880*/  ISETP.GT.AND P5, PT, R0, 0x38, P3 ;  /* 0x000000380000780c */ /* 0x000fc60001fa4270 */
[----:B------:R-:W-:Y:S02]  /*15890*/  F2FP.BF16.F32.PACK_AB R3, RZ, R3 ;  /* 0x00000003ff03723e */ /* 0x000fe400000010ff */
[----:B------:R-:W-:-:S05]  /*158a0*/  ISETP.GT.AND P6, PT, R0, 0x39, P3 ;  /* 0x000000390000780c */ /* 0x000fca0001fc4270 */
[----:B------:R0:W-:Y:S04]  /*158b0*/  @P4 STG.E.U16 desc[UR36][R6.64+0x62], R3 ;  /* 0x0000620306004986 */ /* 0x0001e8000c101524 */
[----:B------:R1:W-:Y:S01]  /*158c0*/  @P5 STG.E.U16 desc[UR36][R4.64+0x70], R9 ;  /* 0x0000700904005986 */ /* 0x0003e2000c101524 */
[----:B0-----:R-:W-:-:S04]  /*158d0*/  F2FP.BF16.F32.PACK_AB R3, RZ, R10 ;  /* 0x0000000aff03723e */ /* 0x001fc800000010ff */
[----:B------:R-:W-:Y:S01]  /*158e0*/  PRMT R10, R3, 0x7610, R10 ;  /* 0x00007610030a7816 */ /* 0x000fe2000000000a */
[----:B-1----:R-:W3:Y:S04]  /*158f0*/  LDL.LU R9, [R1+0x7c] ;  /* 0x00007c0001097983 */ /* 0x002ee80000300800 */
[----:B------:R0:W-:Y:S01]  /*15900*/  @P6 STG.E.U16 desc[UR36][R4.64+0x72], R10 ;  /* 0x0000720a04006986 */ /* 0x0001e2000c101524 */
[----:B--2---:R-:W-:-:S05]  /*15910*/  FMUL R8, R8, R2 ;  /* 0x0000000208087220 */ /* 0x004fca0000400000 */
[----:B------:R-:W-:Y:S02]  /*15920*/  F2FP.BF16.F32.PACK_AB R3, RZ, R8 ;  /* 0x00000008ff03723e */ /* 0x000fe400000010ff */
[----:B------:R-:W2:Y:S02]  /*15930*/  LDL.LU R8, [R1+0x80] ;  /* 0x0000800001087983 */ /* 0x000ea40000300800 */
[----:B0-----:R-:W-:Y:S02]  /*15940*/  PRMT R10, R3, 0x7610, R10 ;  /* 0x00007610030a7816 */ /* 0x001fe4000000000a */
[----:B------:R-:W4:Y:S01]  /*15950*/  LDL.LU R3, [R1+0x84] ;  /* 0x0000840001037983 */ /* 0x000f220000300800 */
[----:B------:R-:W-:-:S13]  /*15960*/  ISETP.GT.AND P0, PT, R0, 0x38, P2 ;  /* 0x000000380000780c */ /* 0x000fda0001704270 */
[----:B------:R0:W-:Y:S01]  /*15970*/  @P0 STG.E.U16 desc[UR36][R6.64+0x70], R10 ;  /* 0x0000700a06000986 */ /* 0x0001e2000c101524 */
[-C--:B--2---:R-:W-:Y:S01]  /*15980*/  FMUL R8, R8, R2.reuse ;  /* 0x0000000208087220 */ /* 0x084fe20000400000 */
[----:B----4-:R-:W-:-:S04]  /*15990*/  FMUL R3, R3, R2 ;  /* 0x0000000203037220 */ /* 0x010fc80000400000 */
[----:B0-----:R-:W-:Y:S02]  /*159a0*/  F2FP.BF16.F32.PACK_AB R10, RZ, R8 ;  /* 0x00000008ff0a723e */ /* 0x001fe400000010ff */
[----:B------:R-:W-:Y:S02]  /*159b0*/  F2FP.BF16.F32.PACK_AB R8, RZ, R3 ;  /* 0x00000003ff08723e */ /* 0x000fe400000010ff */
[----:B------:R-:W2:Y:S01]  /*159c0*/  LDL.LU R3, [R1+0x88] ;  /* 0x0000880001037983 */ /* 0x000ea20000300800 */
[----:B------:R-:W-:Y:S01]  /*159d0*/  ISETP.GT.AND P1, PT, R0, 0x39, P2 ;  /* 0x000000390000780c */ /* 0x000fe20001724270 */
[----:B---3--:R-:W-:-:S05]  /*159e0*/  FMUL R9, R9, R2 ;  /* 0x0000000209097220 */ /* 0x008fca0000400000 */
[----:B------:R-:W-:-:S07]  /*159f0*/  F2FP.BF16.F32.PACK_AB R9, RZ, R9 ;  /* 0x00000009ff09723e */ /* 0x000fce00000010ff */
[----:B------:R0:W-:Y:S04]  /*15a00*/  @P1 STG.E.U16 desc[UR36][R6.64+0x72], R9 ;  /* 0x0000720906001986 */ /* 0x0001e8000c101524 */
[----:B0-----:R-:W3:Y:S01]  /*15a10*/  LDL.LU R9, [R1+0x94] ;  /* 0x0000940001097983 */ /* 0x001ee20000300800 */
[----:B--2---:R-:W-:-:S05]  /*15a20*/  FMUL R3, R3, R2 ;  /* 0x0000000203037220 */ /* 0x004fca0000400000 */
[----:B------:R-:W-:-:S04]  /*15a30*/  F2FP.BF16.F32.PACK_AB R3, RZ, R3 ;  /* 0x00000003ff03723e */ /* 0x000fc800000010ff */
[----:B------:R-:W-:Y:S02]  /*15a40*/  PRMT R12, R3, 0x7610, R12 ;  /* 0x00007610030c7816 */ /* 0x000fe4000000000c */
[----:B------:R-:W2:Y:S01]  /*15a50*/  LDL.LU R3, [R1+0x90] ;  /* 0x0000900001037983 */ /* 0x000ea20000300800 */
[----:B------:R-:W-:-:S13]  /*15a60*/  ISETP.GT.AND P4, PT, R0, 0x40, P3 ;  /* 0x000000400000780c */ /* 0x000fda0001f84270 */
[----:B------:R0:W-:Y:S01]  /*15a70*/  @P4 STG.E.U16 desc[UR36][R4.64+0x80], R10 ;  /* 0x0000800a04004986 */ /* 0x0001e2000c101524 */
[----:B--2---:R-:W-:-:S05]  /*15a80*/  FMUL R3, R3, R2 ;  /* 0x0000000203037220 */ /* 0x004fca0000400000 */
[----:B0-----:R-:W-:Y:S02]  /*15a90*/  F2FP.BF16.F32.PACK_AB R10, RZ, R3 ;  /* 0x00000003ff0a723e */ /* 0x001fe400000010ff */
[----:B------:R-:W2:Y:S01]  /*15aa0*/  LDL.LU R3, [R1+0x98] ;  /* 0x0000980001037983 */ /* 0x000ea20000300800 */
[C---:B------:R-:W-:Y:S02]  /*15ab0*/  ISETP.GT.AND P5, PT, R0.reuse, 0x41, P3 ;  /* 0x000000410000780c */ /* 0x040fe40001fa4270 */
[C---:B------:R-:W-:Y:S01]  /*15ac0*/  ISETP.GT.AND P0, PT, R0.reuse, 0x40, P2 ;  /* 0x000000400000780c */ /* 0x040fe20001704270 */
[-C--:B---3--:R-:W-:Y:S01]  /*15ad0*/  FMUL R9, R9, R2.reuse ;  /* 0x0000000209097220 */ /* 0x088fe20000400000 */
[C---:B------:R-:W-:Y:S01]  /*15ae0*/  ISETP.GT.AND P1, PT, R0.reuse, 0x41, P2 ;  /* 0x000000410000780c */ /* 0x040fe20001724270 */
[----:B------:R-:W-:Y:S01]  /*15af0*/  FMUL R11, R11, R2 ;  /* 0x000000020b0b7220 */ /* 0x000fe20000400000 */
[----:B------:R-:W-:Y:S02]  /*15b00*/  ISETP.GT.AND P4, PT, R0, 0x48, P3 ;  /* 0x000000480000780c */ /* 0x000fe40001f84270 */
[----:B------:R-:W-:-:S05]  /*15b10*/  F2FP.BF16.F32.PACK_AB R9, RZ, R9 ;  /* 0x00000009ff09723e */ /* 0x000fca00000010ff */
[----:B------:R0:W-:Y:S01]  /*15b20*/  @P5 STG.E.U16 desc[UR36][R4.64+0x82], R8 ;  /* 0x0000820804005986 */ /* 0x0001e2000c101524 */
[----:B------:R-:W-:-:S03]  /*15b30*/  ISETP.GT.AND P5, PT, R0, 0x49, P3 ;  /* 0x000000490000780c */ /* 0x000fc60001fa4270 */
[----:B------:R1:W-:Y:S01]  /*15b40*/  @P0 STG.E.U16 desc[UR36][R6.64+0x80], R12 ;  /* 0x0000800c06000986 */ /* 0x0003e2000c101524 */
[----:B------:R-:W-:Y:S02]  /*15b50*/  ISETP.GT.AND P0, PT, R0, 0x48, P2 ;  /* 0x000000480000780c */ /* 0x000fe40001704270 */
[----:B------:R-:W-:Y:S02]  /*15b60*/  F2FP.BF16.F32.PACK_AB R11, RZ, R11 ;  /* 0x0000000bff0b723e */ /* 0x000fe400000010ff */
[----:B0-----:R-:W-:-:S03]  /*15b70*/  PRMT R8, R10, 0x7610, R8 ;  /* 0x000076100a087816 */ /* 0x001fc60000000008 */
[----:B------:R-:W-:Y:S01]  /*15b80*/  @P1 STG.E.U16 desc[UR36][R6.64+0x82], R11 ;  /* 0x0000820b06001986 */ /* 0x000fe2000c101524 */
[----:B-1----:R-:W-:Y:S02]  /*15b90*/  PRMT R12, R9, 0x7610, R12 ;  /* 0x00007610090c7816 */ /* 0x002fe4000000000c */
[C---:B------:R-:W-:Y:S01]  /*15ba0*/  ISETP.GT.AND P1, PT, R0.reuse, 0x49, P2 ;  /* 0x000000490000780c */ /* 0x040fe20001724270 */
[----:B------:R0:W-:Y:S01]  /*15bb0*/  @P4 STG.E.U16 desc[UR36][R4.64+0x90], R8 ;  /* 0x0000900804004986 */ /* 0x0001e2000c101524 */
[----:B------:R-:W-:-:S03]  /*15bc0*/  ISETP.GT.AND P4, PT, R0, 0x50, P3 ;  /* 0x000000500000780c */ /* 0x000fc60001f84270 */
[----:B------:R1:W-:Y:S01]  /*15bd0*/  @P5 STG.E.U16 desc[UR36][R4.64+0x92], R12 ;  /* 0x0000920c04005986 */ /* 0x0003e2000c101524 */
[----:B0-----:R-:W-:Y:S01]  /*15be0*/  FMUL R8, R233, R2 ;  /* 0x00000002e9087220 */ /* 0x001fe20000400000 */
[----:B------:R-:W-:-:S04]  /*15bf0*/  ISETP.GT.AND P5, PT, R0, 0x51, P3 ;  /* 0x000000510000780c */ /* 0x000fc80001fa4270 */
[----:B------:R-:W-:-:S04]  /*15c00*/  F2FP.BF16.F32.PACK_AB R8, RZ, R8 ;  /* 0x00000008ff08723e */ /* 0x000fc800000010ff */
[----:B-1----:R-:W-:Y:S02]  /*15c10*/  PRMT R12, R8, 0x7610, R12 ;  /* 0x00007610080c7816 */ /* 0x002fe4000000000c */
[----:B------:R-:W-:Y:S01]  /*15c20*/  ISETP.GT.AND P6, PT, R0, 0x71, P3 ;  /* 0x000000710000780c */ /* 0x000fe20001fc4270 */
[----:B--2---:R-:W-:-:S05]  /*15c30*/  FMUL R3, R3, R2 ;  /* 0x0000000203037220 */ /* 0x004fca0000400000 */
[----:B------:R-:W-:Y:S01]  /*15c40*/  F2FP.BF16.F32.PACK_AB R10, RZ, R3 ;  /* 0x00000003ff0a723e */ /* 0x000fe200000010ff */
[----:B------:R-:W-:-:S05]  /*15c50*/  FMUL R3, R235, R2 ;  /* 0x00000002eb037220 */ /* 0x000fca0000400000 */
[----:B------:R-:W-:Y:S01]  /*15c60*/  F2FP.BF16.F32.PACK_AB R9, RZ, R3 ;  /* 0x00000003ff09723e */ /* 0x000fe200000010ff */
[-C--:B------:R-:W-:Y:S01]  /*15c70*/  FMUL R3, R234, R2.reuse ;  /* 0x00000002ea037220 */ /* 0x080fe20000400000 */
[----:B------:R0:W-:Y:S04]  /*15c80*/  @P0 STG.E.U16 desc[UR36][R6.64+0x90], R10 ;  /* 0x0000900a06000986 */ /* 0x0001e8000c101524 */
[----:B------:R-:W-:Y:S02]  /*15c90*/  F2FP.BF16.F32.PACK_AB R3, RZ, R3 ;  /* 0x00000003ff03723e */ /* 0x000fe400000010ff */
[----:B------:R-:W-:Y:S01]  /*15ca0*/  PRMT R11, R9, 0x7610, R11 ;  /* 0x00007610090b7816 */ /* 0x000fe2000000000b */
[-C--:B------:R-:W-:Y:S01]  /*15cb0*/  FMUL R9, R232, R2.reuse ;  /* 0x00000002e8097220 */ /* 0x080fe20000400000 */
[----:B0-----:R-:W-:Y:S01]  /*15cc0*/  PRMT R10, R3, 0x7610, R10 ;  /* 0x00007610030a7816 */ /* 0x001fe2000000000a */
[----:B------:R-:W-:-:S02]  /*15cd0*/  FMUL R3, R231, R2 ;  /* 0x00000002e7037220 */ /* 0x000fc40000400000 */
[----:B------:R0:W-:Y:S01]  /*15ce0*/  @P1 STG.E.U16 desc[UR36][R6.64+0x92], R11 ;  /* 0x0000920b06001986 */ /* 0x0001e2000c101524 */
[----:B------:R-:W-:Y:S02]  /*15cf0*/  ISETP.GT.AND P1, PT, R0, 0x50, P2 ;  /* 0x000000500000780c */ /* 0x000fe40001724270 */
[----:B------:R-:W-:Y:S02]  /*15d00*/  F2FP.BF16.F32.PACK_AB R9, RZ, R9 ;  /* 0x00000009ff09723e */ /* 0x000fe400000010ff */
[----:B------:R-:W-:Y:S01]  /*15d10*/  F2FP.BF16.F32.PACK_AB R8, RZ, R3 ;  /* 0x00000003ff08723e */ /* 0x000fe200000010ff */
[----:B------:R-:W-:Y:S01]  /*15d20*/  FMUL R3, R230, R2 ;  /* 0x00000002e6037220 */ /* 0x000fe20000400000 */
[C---:B------:R-:W-:Y:S01]  /*15d30*/  ISETP.GT.AND P0, PT, R0.reuse, 0x51, P2 ;  /* 0x000000510000780c */ /* 0x040fe20001704270 */
[----:B------:R1:W-:Y:S01]  /*15d40*/  @P4 STG.E.U16 desc[UR36][R4.64+0xa0], R10 ;  /* 0x0000a00a04004986 */ /* 0x0003e2000c101524 */
[----:B------:R-:W-:Y:S02]  /*15d50*/  ISETP.GT.AND P4, PT, R0, 0x58, P3 ;  /* 0x000000580000780c */ /* 0x000fe40001f84270 */
[----:B0-----:R-:W-:-:S02]  /*15d60*/  PRMT R11, R9, 0x7610, R11 ;  /* 0x00007610090b7816 */ /* 0x001fc4000000000b */
[----:B------:R-:W-:Y:S01]  /*15d70*/  F2FP.BF16.F32.PACK_AB R9, RZ, R3 ;  /* 0x00000003ff09723e */ /* 0x000fe200000010ff */
[-C--:B------:R-:W-:Y:S01]  /*15d80*/  FMUL R3, R228, R2.reuse ;  /* 0x00000002e4037220 */ /* 0x080fe20000400000 */
[----:B------:R-:W-:Y:S01]  /*15d90*/  PRMT R13, R8, 0x7610, R13 ;  /* 0x00007610080d7816 */ /* 0x000fe2000000000d */
[----:B------:R-:W-:Y:S01]  /*15da0*/  FMUL R8, R229, R2 ;  /* 0x00000002e5087220 */ /* 0x000fe20000400000 */
[----:B------:R-:W-:Y:S01]  /*15db0*/  @P5 STG.E.U16 desc[UR36][R4.64+0xa2], R12 ;  /* 0x0000a20c04005986 */ /* 0x000fe2000c101524 */
[----:B------:R-:W-:Y:S02]  /*15dc0*/  ISETP.GT.AND P5, PT, R0, 0x59, P3 ;  /* 0x000000590000780c */ /* 0x000fe40001fa4270 */
[----:B------:R-:W-:Y:S01]  /*15dd0*/  F2FP.BF16.F32.PACK_AB R3, RZ, R3 ;  /* 0x00000003ff03723e */ /* 0x000fe200000010ff */
[----:B------:R0:W-:Y:S01]  /*15de0*/  @P1 STG.E.U16 desc[UR36][R6.64+0xa0], R11 ;  /* 0x0000a00b06001986 */ /* 0x0001e2000c101524 */
[----:B-1----:R-:W-:Y:S01]  /*15df0*/  F2FP.BF16.F32.PACK_AB R10, RZ, R8 ;  /* 0x00000008ff0a723e */ /* 0x002fe200000010ff */
[----:B------:R-:W-:-:S02]  /*15e00*/  FMUL R8, R227, R2 ;  /* 0x00000002e3087220 */ /* 0x000fc40000400000 */
[----:B------:R-:W-:Y:S01]  /*15e10*/  @P0 STG.E.U16 desc[UR36][R6.64+0xa2], R13 ;  /* 0x0000a20d06000986 */ /* 0x000fe2000c101524 */
[C---:B------:R-:W-:Y:S02]  /*15e20*/  ISETP.GT.AND P0, PT, R0.reuse, 0x58, P2 ;  /* 0x000000580000780c */ /* 0x040fe40001704270 */
[C---:B------:R-:W-:Y:S01]  /*15e30*/  ISETP.GT.AND P1, PT, R0.reuse, 0x59, P2 ;  /* 0x000000590000780c */ /* 0x040fe20001724270 */
[----:B------:R1:W-:Y:S01]  /*15e40*/  @P4 STG.E.U16 desc[UR36][R4.64+0xb0], R9 ;  /* 0x0000b00904004986 */ /* 0x0003e2000c101524 */
[----:B------:R-:W-:Y:S02]  /*15e50*/  ISETP.GT.AND P4, PT, R0, 0x60, P3 ;  /* 0x000000600000780c */ /* 0x000fe40001f84270 */
[----:B0-----:R-:W-:Y:S01]  /*15e60*/  PRMT R11, R3, 0x7610, R11 ;  /* 0x00007610030b7816 */ /* 0x001fe2000000000b */
[----:B------:R-:W-:Y:S01]  /*15e70*/  FMUL R3, R226, R2 ;  /* 0x00000002e2037220 */ /* 0x000fe20000400000 */
[----:B------:R-:W-:Y:S01]  /*15e80*/  F2FP.BF16.F32.PACK_AB R8, RZ, R8 ;  /* 0x00000008ff08723e */ /* 0x000fe200000010ff */
[----:B------:R0:W-:Y:S03]  /*15e90*/  @P5 STG.E.U16 desc[UR36][R4.64+0xb2], R10 ;  /* 0x0000b20a04005986 */ /* 0x0001e6000c101524 */
[----:B-1----:R-:W-:Y:S01]  /*15ea0*/  F2FP.BF16.F32.PACK_AB R9, RZ, R3 ;  /* 0x00000003ff09723e */ /* 0x002fe200000010ff */
[-C--:B------:R-:W-:Y:S01]  /*15eb0*/  FMUL R3, R225, R2.reuse ;  /* 0x00000002e1037220 */ /* 0x080fe20000400000 */
[----:B------:R-:W-:Y:S01]  /*15ec0*/  PRMT R12, R8, 0x7610, R12 ;  /* 0x00007610080c7816 */ /* 0x000fe2000000000c */
[----:B------:R-:W-:Y:S01]  /*15ed0*/  FMUL R8, R224, R2 ;  /* 0x00000002e0087220 */ /* 0x000fe20000400000 */
[----:B------:R1:W-:Y:S01]  /*15ee0*/  @P0 STG.E.U16 desc[UR36][R6.64+0xb0], R11 ;  /* 0x0000b00b06000986 */ /* 0x0003e2000c101524 */
[----:B0-----:R-:W-:-:S02]  /*15ef0*/  PRMT R10, R9, 0x7610, R10 ;  /* 0x00007610090a7816 */ /* 0x001fc4000000000a */
[----:B------:R-:W-:Y:S01]  /*15f00*/  F2FP.BF16.F32.PACK_AB R3, RZ, R3 ;  /* 0x00000003ff03723e */ /* 0x000fe200000010ff */
[----:B------:R0:W-:Y:S01]  /*15f10*/  @P1 STG.E.U16 desc[UR36][R6.64+0xb2], R12 ;  /* 0x0000b20c06001986 */ /* 0x0001e2000c101524 */
[C---:B------:R-:W-:Y:S01]  /*15f20*/  ISETP.GT.AND P5, PT, R0.reuse, 0x61, P3 ;  /* 0x000000610000780c */ /* 0x040fe20001fa4270 */
[-C--:B------:R-:W-:Y:S01]  /*15f30*/  FMUL R9, R223, R2.reuse ;  /* 0x00000002df097220 */ /* 0x080fe20000400000 */
[C---:B------:R-:W-:Y:S01]  /*15f40*/  ISETP.GT.AND P1, PT, R0.reuse, 0x60, P2 ;  /* 0x000000600000780c */ /* 0x040fe20001724270 */
[----:B------:R-:W-:Y:S01]  /*15f50*/  @P4 STG.E.U16 desc[UR36][R4.64+0xc0], R10 ;  /* 0x0000c00a04004986 */ /* 0x000fe2000c101524 */
[----:B------:R-:W-:Y:S02]  /*15f60*/  ISETP.GT.AND P4, PT, R0, 0x61, P2 ;  /* 0x000000610000780c */ /* 0x000fe40001784270 */
[----:B-1----:R-:W-:Y:S01]  /*15f70*/  PRMT R11, R3, 0x7610, R11 ;  /* 0x00007610030b7816 */ /* 0x002fe2000000000b */
[----:B------:R-:W-:Y:S01]  /*15f80*/  FMUL R3, R222, R2 ;  /* 0x00000002de037220 */ /* 0x000fe20000400000 */
[----:B------:R-:W-:-:S02]  /*15f90*/  F2FP.BF16.F32.PACK_AB R8, RZ, R8 ;  /* 0x00000008ff08723e */ /* 0x000fc400000010ff */
[----:B------:R-:W-:Y:S02]  /*15fa0*/  F2FP.BF16.F32.PACK_AB R9, RZ, R9 ;  /* 0x00000009ff09723e */ /* 0x000fe400000010ff */
[----:B0-----:R-:W-:Y:S02]  /*15fb0*/  PRMT R12, R8, 0x7610, R12 ;  /* 0x00007610080c7816 */ /* 0x001fe4000000000c */
[----:B------:R-:W-:Y:S01]  /*15fc0*/  F2FP.BF16.F32.PACK_AB R8, RZ, R3 ;  /* 0x00000003ff08723e */ /* 0x000fe200000010ff */
[-C--:B------:R-:W-:Y:S01]  /*15fd0*/  FMUL R3, R221, R2.reuse ;  /* 0x00000002dd037220 */ /* 0x080fe20000400000 */
[----:B------:R-:W-:Y:S01]  /*15fe0*/  PRMT R13, R9, 0x7610, R13 ;  /* 0x00007610090d7816 */ /* 0x000fe2000000000d */
[----:B------:R0:W-:Y:S01]  /*15ff0*/  @P5 STG.E.U16 desc[UR36][R4.64+0xc2], R11 ;  /* 0x0000c20b04005986 */ /* 0x0001e2000c101524 */
[----:B------:R-:W-:Y:S02]  /*16000*/  ISETP.GT.AND P0, PT, R0, 0x68, P3 ;  /* 0x000000680000780c */ /* 0x000fe40001f04270 */
[----:B------:R-:W-:Y:S01]  /*16010*/  F2FP.BF16.F32.PACK_AB R9, RZ, R3 ;  /* 0x00000003ff09723e */ /* 0x000fe200000010ff */
[----:B------:R1:W-:Y:S01]  /*16020*/  @P1 STG.E.U16 desc[UR36][R6.64+0xc0], R12 ;  /* 0x0000c00c06001986 */ /* 0x0003e2000c101524 */
[----:B------:R-:W-:-:S03]  /*16030*/  FMUL R3, R219, R2 ;  /* 0x00000002db037220 */ /* 0x000fc60000400000 */
[----:B------:R-:W-:Y:S01]  /*16040*/  @P4 STG.E.U16 desc[UR36][R6.64+0xc2], R13 ;  /* 0x0000c20d06004986 */ /* 0x000fe2000c101524 */
[----:B------:R-:W-:Y:S02]  /*16050*/  ISETP.GT.AND P4, PT, R0, 0x69, P3 ;  /* 0x000000690000780c */ /* 0x000fe40001f84270 */
[----:B------:R-:W-:Y:S01]  /*16060*/  PRMT R14, R8, 0x7610, R14 ;  /* 0x00007610080e7816 */ /* 0x000fe2000000000e */
[-C--:B------:R-:W-:Y:S01]  /*16070*/  FMUL R8, R220, R2.reuse ;  /* 0x00000002dc087220 */ /* 0x080fe20000400000 */
[----:B------:R-:W-:Y:S02]  /*16080*/  F2FP.BF16.F32.PACK_AB R3, RZ, R3 ;  /* 0x00000003ff03723e */ /* 0x000fe400000010ff */
[----:B------:R-:W-:Y:S01]  /*16090*/  ISETP.GT.AND P1, PT, R0, 0x68, P2 ;  /* 0x000000680000780c */ /* 0x000fe20001724270 */
[----:B------:R-:W-:Y:S01]  /*160a0*/  @P0 STG.E.U16 desc[UR36][R4.64+0xd0], R14 ;  /* 0x0000d00e04000986 */ /* 0x000fe2000c101524 */
[----:B0-----:R-:W-:Y:S01]  /*160b0*/  PRMT R11, R3, 0x7610, R11 ;  /* 0x00007610030b7816 */ /* 0x001fe2000000000b */
[----:B------:R-:W-:Y:S01]  /*160c0*/  FMUL R3, R217, R2 ;  /* 0x00000002d9037220 */ /* 0x000fe20000400000 */
[----:B------:R-:W-:Y:S01]  /*160d0*/  F2FP.BF16.F32.PACK_AB R10, RZ, R8 ;  /* 0x00000008ff0a723e */ /* 0x000fe200000010ff */
[----:B------:R-:W-:Y:S01]  /*160e0*/  FMUL R8, R218, R2 ;  /* 0x00000002da087220 */ /* 0x000fe20000400000 */
[C---:B------:R-:W-:Y:S01]  /*160f0*/  ISETP.GT.AND P0, PT, R0.reuse, 0x69, P2 ;  /* 0x000000690000780c */ /* 0x040fe20001704270 */
[----:B------:R0:W-:Y:S01]  /*16100*/  @P4 STG.E.U16 desc[UR36][R4.64+0xd2], R9 ;  /* 0x0000d20904004986 */ /* 0x0001e2000c101524 */
[----:B------:R-:W-:-:S02]  /*16110*/  ISETP.GT.AND P5, PT, R0, 0x70, P3 ;  /* 0x000000700000780c */ /* 0x000fc40001fa4270 */
[----:B------:R-:W-:-:S04]  /*16120*/  F2FP.BF16.F32.PACK_AB R8, RZ, R8 ;  /* 0x00000008ff08723e */ /* 0x000fc800000010ff */
[----:B-1----:R-:W-:Y:S02]  /*16130*/  PRMT R12, R8, 0x7610, R12 ;  /* 0x00007610080c7816 */ /* 0x002fe4000000000c */
[----:B0-----:R-:W-:Y:S01]  /*16140*/  F2FP.BF16.F32.PACK_AB R9, RZ, R3 ;  /* 0x00000003ff09723e */ /* 0x001fe200000010ff */
[-C--:B------:R-:W-:Y:S01]  /*16150*/  FMUL R3, R216, R2.reuse ;  /* 0x00000002d8037220 */ /* 0x080fe20000400000 */
[----:B------:R-:W-:Y:S01]  /*16160*/  FMUL R8, R215, R2 ;  /* 0x00000002d7087220 */ /* 0x000fe20000400000 */
[----:B------:R0:W-:Y:S03]  /*16170*/  @P1 STG.E.U16 desc[UR36][R6.64+0xd0], R10 ;  /* 0x0000d00a06001986 */ /* 0x0001e6000c101524 */
[----:B------:R-:W-:Y:S01]  /*16180*/  F2FP.BF16.F32.PACK_AB R3, RZ, R3 ;  /* 0x00000003ff03723e */ /* 0x000fe200000010ff */
[----:B------:R1:W-:Y:S01]  /*16190*/  @P0 STG.E.U16 desc[UR36][R6.64+0xd2], R11 ;  /* 0x0000d20b06000986 */ /* 0x0003e2000c101524 */
[----:B------:R-:W-:-:S02]  /*161a0*/  ISETP.GT.AND P1, PT, R0, 0x70, P2 ;  /* 0x000000700000780c */ /* 0x000fc40001724270 */
[----:B------:R-:W-:Y:S01]  /*161b0*/  F2FP.BF16.F32.PACK_AB R8, RZ, R8 ;  /* 0x00000008ff08723e */ /* 0x000fe200000010ff */
[----:B------:R2:W-:Y:S01]  /*161c0*/  @P5 STG.E.U16 desc[UR36][R4.64+0xe0], R12 ;  /* 0x0000e00c04005986 */ /* 0x0005e2000c101524 */
[----:B0-----:R-:W-:Y:S01]  /*161d0*/  PRMT R10, R9, 0x7610, R10 ;  /* 0x00007610090a7816 */ /* 0x001fe2000000000a */
[-C--:B------:R-:W-:Y:S01]  /*161e0*/  FMUL R9, R214, R2.reuse ;  /* 0x00000002d6097220 */ /* 0x080fe20000400000 */
[----:B-1----:R-:W-:Y:S01]  /*161f0*/  PRMT R11, R3, 0x7610, R11 ;  /* 0x00007610030b7816 */ /* 0x002fe2000000000b */
[----:B------:R-:W-:-:S03]  /*16200*/  FMUL R3, R213, R2 ;  /* 0x00000002d5037220 */ /* 0x000fc60000400000 */
[----:B------:R-:W-:Y:S02]  /*16210*/  F2FP.BF16.F32.PACK_AB R9, RZ, R9 ;  /* 0x00000009ff09723e */ /* 0x000fe400000010ff */
[----:B--2---:R-:W-:Y:S02]  /*16220*/  PRMT R12, R8, 0x7610, R12 ;  /* 0x00007610080c7816 */ /* 0x004fe4000000000c */
[----:B------:R-:W-:Y:S01]  /*16230*/  F2FP.BF16.F32.PACK_AB R8, RZ, R3 ;  /* 0x00000003ff08723e */ /* 0x000fe200000010ff */
[----:B------:R-:W-:Y:S01]  /*16240*/  FMUL R3, R212, R2 ;  /* 0x00000002d4037220 */ /* 0x000fe20000400000 */
[C---:B------:R-:W-:Y:S02]  /*16250*/  ISETP.GT.AND P4, PT, R0.reuse, 0x71, P2 ;  /* 0x000000710000780c */ /* 0x040fe40001784270 */
[----:B------:R-:W-:Y:S01]  /*16260*/  ISETP.GT.AND P5, PT, R0, 0x78, P3 ;  /* 0x000000780000780c */ /* 0x000fe20001fa4270 */
[----:B------:R0:W-:Y:S01]  /*16270*/  @P6 STG.E.U16 desc[UR36][R4.64+0xe2], R10 ;  /* 0x0000e20a04006986 */ /* 0x0001e2000c101524 */
[----:B------:R-:W-:-:S02]  /*16280*/  PRMT R13, R9, 0x7610, R13 ;  /* 0x00007610090d7816 */ /* 0x000fc4000000000d */
[----:B------:R-:W-:Y:S01]  /*16290*/  F2FP.BF16.F32.PACK_AB R9, RZ, R3 ;  /* 0x00000003ff09723e */ /* 0x000fe200000010ff */
[----:B------:R1:W-:Y:S01]  /*162a0*/  @P1 STG.E.U16 desc[UR36][R6.64+0xe0], R11 ;  /* 0x0000e00b06001986 */ /* 0x0003e2000c101524 */
[----:B------:R-:W-:Y:S01]  /*162b0*/  ISETP.GT.AND P0, PT, R0, 0x79, P3 ;  /* 0x000000790000780c */ /* 0x000fe20001f04270 */
[-C--:B------:R-:W-:Y:S01]  /*162c0*/  FMUL R3, R210, R2.reuse ;  /* 0x00000002d2037220 */ /* 0x080fe20000400000 */
[----:B------:R-:W-:Y:S02]  /*162d0*/  ISETP.GT.AND P1, PT, R0, 0x78, P2 ;  /* 0x000000780000780c */ /* 0x000fe40001724270 */
[----:B------:R-:W-:Y:S01]  /*162e0*/  PRMT R14, R8, 0x7610, R14 ;  /* 0x00007610080e7816 */ /* 0x000fe2000000000e */
[----:B------:R-:W-:Y:S01]  /*162f0*/  FMUL R8, R211, R2 ;  /* 0x00000002d3087220 */ /* 0x000fe20000400000 */
[----:B------:R-:W-:Y:S01]  /*16300*/  F2FP.BF16.F32.PACK_AB R3, RZ, R3 ;  /* 0x00000003ff03723e */ /* 0x000fe200000010ff */
[----:B------:R2:W-:Y:S01]  /*16310*/  @P4 STG.E.U16 desc[UR36][R6.64+0xe2], R12 ;  /* 0x0000e20c06004986 */ /* 0x0005e2000c101524 */
[----:B------:R-:W-:-:S02]  /*16320*/  ISETP.GT.AND P4, PT, R0, 0x79, P2 ;  /* 0x000000790000780c */ /* 0x000fc40001784270 */
[----:B0-----:R-:W-:Y:S01]  /*16330*/  F2FP.BF16.F32.PACK_AB R10, RZ, R8 ;  /* 0x00000008ff0a723e */ /* 0x001fe200000010ff */
[----:B------:R-:W-:Y:S01]  /*16340*/  @P5 STG.E.U16 desc[UR36][R4.64+0xf0], R13 ;  /* 0x0000f00d04005986 */ /* 0x000fe2000c101524 */
[----:B-1----:R-:W-:Y:S01]  /*16350*/  PRMT R11, R3, 0x7610, R11 ;  /* 0x00007610030b7816 */ /* 0x002fe2000000000b */
[-C--:B------:R-:W-:Y:S01]  /*16360*/  FMUL R3, R208, R2.reuse ;  /* 0x00000002d0037220 */ /* 0x080fe20000400000 */
[----:B------:R-:W-:Y:S01]  /*16370*/  FMUL R8, R209, R2 ;  /* 0x00000002d1087220 */ /* 0x000fe20000400000 */
[C---:B------:R-:W-:Y:S01]  /*16380*/  ISETP.GT.AND P5, PT, R0.reuse, 0x80, P3 ;  /* 0x000000800000780c */ /* 0x040fe20001fa4270 */
[----:B------:R-:W-:Y:S01]  /*16390*/  @P0 STG.E.U16 desc[UR36][R4.64+0xf2], R14 ;  /* 0x0000f20e04000986 */ /* 0x000fe2000c101524 */
[----:B------:R-:W-:-:S03]  /*163a0*/  ISETP.GT.AND P6, PT, R0, 0x81, P3 ;  /* 0x000000810000780c */ /* 0x000fc60001fc4270 */
[----:B------:R0:W-:Y:S01]  /*163b0*/  @P1 STG.E.U16 desc[UR36][R6.64+0xf0], R9 ;  /* 0x0000f00906001986 */ /* 0x0001e2000c101524 */
[----:B------:R-:W-:-:S04]  /*163c0*/  F2FP.BF16.F32.PACK_AB R8, RZ, R8 ;  /* 0x00000008ff08723e */ /* 0x000fc800000010ff */
[----:B--2---:R-:W-:Y:S01]  /*163d0*/  PRMT R12, R8, 0x7610, R12 ;  /* 0x00007610080c7816 */ /* 0x004fe2000000000c */
[-C--:B------:R-:W-:Y:S01]  /*163e0*/  FMUL R8, R206, R2.reuse ;  /* 0x00000002ce087220 */ /* 0x080fe20000400000 */
[----:B0-----:R-:W-:Y:S01]  /*163f0*/  F2FP.BF16.F32.PACK_AB R9, RZ, R3 ;  /* 0x00000003ff09723e */ /* 0x001fe200000010ff */
[----:B------:R-:W-:Y:S01]  /*16400*/  FMUL R3, R207, R2 ;  /* 0x00000002cf037220 */ /* 0x000fe20000400000 */
[----:B------:R0:W-:Y:S01]  /*16410*/  @P4 STG.E.U16 desc[UR36][R6.64+0xf2], R10 ;  /* 0x0000f20a06004986 */ /* 0x0001e2000c101524 */
[----:B------:R-:W-:-:S03]  /*16420*/  ISETP.GT.AND P0, PT, R0, 0x80, P2 ;  /* 0x000000800000780c */ /* 0x000fc60001704270 */
[----:B------:R-:W-:Y:S01]  /*16430*/  F2FP.BF16.F32.PACK_AB R3, RZ, R3 ;  /* 0x00000003ff03723e */ /* 0x000fe200000010ff */
[----:B------:R1:W-:Y:S01]  /*16440*/  @P5 STG.E.U16 desc[UR36][R4.64+0x100], R11 ;  /* 0x0001000b04005986 */ /* 0x0003e2000c101524 */
[----:B------:R-:W-:Y:S02]  /*16450*/  ISETP.GT.AND P1, PT, R0, 0x81, P2 ;  /* 0x000000810000780c */ /* 0x000fe40001724270 */
[----:B------:R-:W-:Y:S01]  /*16460*/  F2FP.BF16.F32.PACK_AB R8, RZ, R8 ;  /* 0x00000008ff08723e */ /* 0x000fe200000010ff */
[----:B------:R2:W-:Y:S01]  /*16470*/  @P6 STG.E.U16 desc[UR36][R4.64+0x102], R12 ;  /* 0x0001020c04006986 */ /* 0x0005e2000c101524 */
[----:B0-----:R-:W-:Y:S01]  /*16480*/  PRMT R10, R9, 0x7610, R10 ;  /* 0x00007610090a7816 */ /* 0x001fe2000000000a */
[-C--:B------:R-:W-:Y:S01]  /*16490*/  FMUL R9, R205, R2.reuse ;  /* 0x00000002cd097220 */ /* 0x080fe20000400000 */
[----:B-1----:R-:W-:Y:S01]  /*164a0*/  PRMT R11, R3, 0x7610, R11 ;  /* 0x00007610030b7816 */ /* 0x002fe2000000000b */
[----:B------:R-:W-:Y:S01]  /*164b0*/  FMUL R3, R204, R2 ;  /* 0x00000002cc037220 */ /* 0x000fe20000400000 */
[----:B------:R-:W-:-:S02]  /*164c0*/  ISETP.GT.AND P4, PT, R0, 0x88, P3 ;  /* 0x000000880000780c */ /* 0x000fc40001f84270 */
[----:B--2---:R-:W-:Y:S02]  /*164d0*/  PRMT R12, R8, 0x7610, R12 ;  /* 0x00007610080c7816 */ /* 0x004fe4000000000c */
[----:B------:R-:W-:Y:S01]  /*164e0*/  F2FP.BF16.F32.PACK_AB R8, RZ, R3 ;  /* 0x00000003ff08723e */ /* 0x000fe200000010ff */
[-C--:B------:R-:W-:Y:S01]  /*164f0*/  FMUL R3, R203, R2.reuse ;  /* 0x00000002cb037220 */ /* 0x080fe20000400000 */
[----:B------:R-:W-:Y:S02]  /*16500*/  F2FP.BF16.F32.PACK_AB R9, RZ, R9 ;  /* 0x00000009ff09723e */ /* 0x000fe400000010ff */
[C---:B------:R-:W-:Y:S01]  /*16510*/  ISETP.GT.AND P5, PT, R0.reuse, 0x89, P3 ;  /* 0x000000890000780c */ /* 0x040fe20001fa4270 */
[----:B------:R0:W-:Y:S01]  /*16520*/  @P0 STG.E.U16 desc[UR36][R6.64+0x100], R10 ;  /* 0x0001000a06000986 */ /* 0x0001e2000c101524 */
[----:B------:R-:W-:Y:S02]  /*16530*/  PRMT R13, R9, 0x7610, R13 ;  /* 0x00007610090d7816 */ /* 0x000fe4000000000d */
[----:B------:R-:W-:Y:S01]  /*16540*/  F2FP.BF16.F32.PACK_AB R9, RZ, R3 ;  /* 0x00000003ff09723e */ /* 0x000fe200000010ff */
[----:B------:R1:W-:Y:S01]  /*16550*/  @P1 STG.E.U16 desc[UR36][R6.64+0x102], R11 ;  /* 0x0001020b06001986 */ /* 0x0003e2000c101524 */
[C---:B------:R-:W-:Y:S01]  /*16560*/  ISETP.GT.AND P0, PT, R0.reuse, 0x88, P2 ;  /* 0x000000880000780c */ /* 0x040fe20001704270 */
[----:B------:R-:W-:Y:S01]  /*16570*/  FMUL R3, R201, R2 ;  /* 0x00000002c9037220 */ /* 0x000fe20000400000 */
[----:B------:R-:W-:-:S02]  /*16580*/  ISETP.GT.AND P1, PT, R0, 0x89, P2 ;  /* 0x000000890000780c */ /* 0x000fc40001724270 */
[----:B------:R-:W-:Y:S01]  /*16590*/  PRMT R14, R8, 0x7610, R14 ;  /* 0x00007610080e7816 */ /* 0x000fe2000000000e */
[----:B------:R-:W-:Y:S01]  /*165a0*/  FMUL R8, R202, R2 ;  /* 0x00000002ca087220 */ /* 0x000fe20000400000 */
[----:B------:R-:W-:Y:S01]  /*165b0*/  F2FP.BF16.F32.PACK_AB R3, RZ, R3 ;  /* 0x00000003ff03723e */ /* 0x000fe200000010ff */
[----:B------:R2:W-:Y:S01]  /*165c0*/  @P4 STG.E.U16 desc[UR36][R4.64+0x110], R12 ;  /* 0x0001100c04004986 */ /* 0x0005e2000c101524 */
[----:B------:R-:W-:Y:S02]  /*165d0*/  ISETP.GT.AND P4, PT, R0, 0x90, P3 ;  /* 0x000000900000780c */ /* 0x000fe40001f84270 */
        /* <DEDUP_REMOVED lines=9> */
[----:B------:R-:W-:Y:S02]  /*16670*/  F2FP.BF16.F32.PACK_AB R8, RZ, R8 ;  /* 0x00000008ff08723e */ /* 0x000fe400000010ff */
[----:B------:R-:W-:Y:S01]  /*16680*/  ISETP.GT.AND P1, PT, R0, 0x91, P2 ;  /* 0x000000910000780c */ /* 0x000fe20001724270 */
[----:B------:R1:W-:Y:S01]  /*16690*/  @P4 STG.E.U16 desc[UR36][R4.64+0x120], R10 ;  /* 0x0001200a04004986 */ /* 0x0003e2000c101524 */
[----:B--2---:R-:W-:Y:S01]  /*166a0*/  PRMT R12, R8, 0x7610, R12 ;  /* 0x00007610080c7816 */ /* 0x004fe2000000000c */
[-C--:B------:R-:W-:Y:S01]  /*166b0*/  FMUL R8, R197, R2.reuse ;  /* 0x00000002c5087220 */ /* 0x080fe20000400000 */
[----:B0-----:R-:W-:Y:S01]  /*166c0*/  F2FP.BF16.F32.PACK_AB R9, RZ, R3 ;  /* 0x00000003ff09723e */ /* 0x001fe200000010ff */
[----:B------:R-:W-:Y:S01]  /*166d0*/  FMUL R3, R198, R2 ;  /* 0x00000002c6037220 */ /* 0x000fe20000400000 */
[----:B------:R-:W-:Y:S01]  /*166e0*/  ISETP.GT.AND P4, PT, R0, 0x98, P3 ;  /* 0x000000980000780c */ /* 0x000fe20001f84270 */
[----:B------:R0:W-:Y:S03]  /*166f0*/  @P5 STG.E.U16 desc[UR36][R4.64+0x122], R11 ;  /* 0x0001220b04005986 */ /* 0x0001e6000c101524 */
[----:B------:R-:W-:-:S02]  /*16700*/  F2FP.BF16.F32.PACK_AB R3, RZ, R3 ;  /* 0x00000003ff03723e */ /* 0x000fc400000010ff */
[----:B-1----:R-:W-:Y:S01]  /*16710*/  PRMT R10, R9, 0x7610, R10 ;  /* 0x00007610090a7816 */ /* 0x002fe2000000000a */
[----:B------:R-:W-:Y:S01]  /*16720*/  FMUL R9, R196, R2 ;  /* 0x00000002c4097220 */ /* 0x000fe20000400000 */
[----:B------:R-:W-:Y:S01]  /*16730*/  F2FP.BF16.F32.PACK_AB R8, RZ, R8 ;  /* 0x00000008ff08723e */ /* 0x000fe200000010ff */
[----:B------:R1:W-:Y:S01]  /*16740*/  @P0 STG.E.U16 desc[UR36][R6.64+0x120], R12 ;  /* 0x0001200c06000986 */ /* 0x0003e2000c101524 */
[----:B0-----:R-:W-:Y:S01]  /*16750*/  PRMT R11, R3, 0x7610, R11 ;  /* 0x00007610030b7816 */ /* 0x001fe2000000000b */
[----:B------:R-:W-:Y:S01]  /*16760*/  FMUL R3, R195, R2 ;  /* 0x00000002c3037220 */ /* 0x000fe20000400000 */
[C---:B------:R-:W-:Y:S01]  /*16770*/  ISETP.GT.AND P5, PT, R0.reuse, 0x99, P3 ;  /* 0x000000990000780c */ /* 0x040fe20001fa4270 */
[----:B------:R0:W-:Y:S01]  /*16780*/  @P1 STG.E.U16 desc[UR36][R6.64+0x122], R10 ;  /* 0x0001220a06001986 */ /* 0x0001e2000c101524 */
[----:B------:R-:W-:Y:S02]  /*16790*/  ISETP.GT.AND P1, PT, R0, 0x98, P2 ;  /* 0x000000980000780c */ /* 0x000fe40001724270 */
[----:B------:R-:W-:-:S02]  /*167a0*/  F2FP.BF16.F32.PACK_AB R9, RZ, R9 ;  /* 0x00000009ff09723e */ /* 0x000fc400000010ff */
[----:B-1----:R-:W-:Y:S02]  /*167b0*/  PRMT R12, R8, 0x7610, R12 ;  /* 0x00007610080c7816 */ /* 0x002fe4000000000c */
[----:B------:R-:W-:Y:S01]  /*167c0*/  F2FP.BF16.F32.PACK_AB R8, RZ, R3 ;  /* 0x00000003ff08723e */ /* 0x000fe200000010ff */
[-C--:B------:R-:W-:Y:S01]  /*167d0*/  FMUL R3, R194, R2.reuse ;  /* 0x00000002c2037220 */ /* 0x080fe20000400000 */
[C---:B------:R-:W-:Y:S01]  /*167e0*/  ISETP.GT.AND P0, PT, R0.reuse, 0x99, P2 ;  /* 0x000000990000780c */ /* 0x040fe20001704270 */
[----:B------:R1:W-:Y:S01]  /*167f0*/  @P4 STG.E.U16 desc[UR36][R4.64+0x130], R11 ;  /* 0x0001300b04004986 */ /* 0x0003e2000c101524 */
[----:B------:R-:W-:Y:S02]  /*16800*/  ISETP.GT.AND P4, PT, R0, 0xa0, P3 ;  /* 0x000000a00000780c */ /* 0x000fe40001f84270 */
[----:B------:R-:W-:Y:S02]  /*16810*/  PRMT R13, R9, 0x7610, R13 ;  /* 0x00007610090d7816 */ /* 0x000fe4000000000d */
[----:B------:R-:W-:Y:S01]  /*16820*/  F2FP.BF16.F32.PACK_AB R9, RZ, R3 ;  /* 0x00000003ff09723e */ /* 0x000fe200000010ff */
[-C--:B------:R-:W-:Y:S01]  /*16830*/  FMUL R3, R192, R2.reuse ;  /* 0x00000002c0037220 */ /* 0x080fe20000400000 */
[----:B------:R-:W-:Y:S01]  /*16840*/  PRMT R14, R8, 0x7610, R14 ;  /* 0x00007610080e7816 */ /* 0x000fe2000000000e */
[----:B------:R-:W-:Y:S01]  /*16850*/  FMUL R8, R193, R2 ;  /* 0x00000002c1087220 */ /* 0x000fe20000400000 */
[----:B------:R2:W-:Y:S01]  /*16860*/  @P5 STG.E.U16 desc[UR36][R4.64+0x132], R12 ;  /* 0x0001320c04005986 */ /* 0x0005e2000c101524 */
[----:B------:R-:W-:-:S02]  /*16870*/  ISETP.GT.AND P5, PT, R0, 0xa1, P3 ;  /* 0x000000a10000780c */ /* 0x000fc40001fa4270 */
[----:B------:R-:W-:Y:S01]  /*16880*/  F2FP.BF16.F32.PACK_AB R3, RZ, R3 ;  /* 0x00000003ff03723e */ /* 0x000fe200000010ff */
[----:B------:R-:W-:Y:S01]  /*16890*/  @P1 STG.E.U16 desc[UR36][R6.64+0x130], R13 ;  /* 0x0001300d06001986 */ /* 0x000fe2000c101524 */
[----:B0-----:R-:W-:Y:S01]  /*168a0*/  F2FP.BF16.F32.PACK_AB R10, RZ, R8 ;  /* 0x00000008ff0a723e */ /* 0x001fe200000010ff */
[-C--:B------:R-:W-:Y:S01]  /*168b0*/  FMUL R8, R191, R2.reuse ;  /* 0x00000002bf087220 */ /* 0x080fe20000400000 */
[----:B-1----:R-:W-:Y:S01]  /*168c0*/  PRMT R11, R3, 0x7610, R11 ;  /* 0x00007610030b7816 */ /* 0x002fe2000000000b */
[----:B------:R-:W-:Y:S01]  /*168d0*/  @P0 STG.E.U16 desc[UR36][R6.64+0x132], R14 ;  /* 0x0001320e06000986 */ /* 0x000fe2000c101524 */
[----:B------:R-:W-:Y:S01]  /*168e0*/  ISETP.GT.AND P0, PT, R0, 0xa0, P2 ;  /* 0x000000a00000780c */ /* 0x000fe20001704270 */
[----:B------:R-:W-:Y:S01]  /*168f0*/  FMUL R3, R190, R2 ;  /* 0x00000002be037220 */ /* 0x000fe20000400000 */
[C---:B------:R-:W-:Y:S01]  /*16900*/  ISETP.GT.AND P1, PT, R0.reuse, 0xa1, P2 ;  /* 0x000000a10000780c */ /* 0x040fe20001724270 */
[----:B------:R0:W-:Y:S01]  /*16910*/  @P4 STG.E.U16 desc[UR36][R4.64+0x140], R9 ;  /* 0x0001400904004986 */ /* 0x0001e2000c101524 */
[----:B------:R-:W-:-:S02]  /*16920*/  ISETP.GT.AND P4, PT, R0, 0xa8, P3 ;  /* 0x000000a80000780c */ /* 0x000fc40001f84270 */
[----:B------:R-:W-:Y:S01]  /*16930*/  F2FP.BF16.F32.PACK_AB R8, RZ, R8 ;  /* 0x00000008ff08723e */ /* 0x000fe200000010ff */
[----:B------:R1:W-:Y:S03]  /*16940*/  @P5 STG.E.U16 desc[UR36][R4.64+0x142], R10 ;  /* 0x0001420a04005986 */ /* 0x0003e6000c101524 */
[----:B--2---:R-:W-:Y:S02]  /*16950*/  PRMT R12, R8, 0x7610, R12 ;  /* 0x00007610080c7816 */ /* 0x004fe4000000000c */
[----:B0-----:R-:W-:Y:S01]  /*16960*/  F2FP.BF16.F32.PACK_AB R9, RZ, R3 ;  /* 0x00000003ff09723e */ /* 0x001fe200000010ff */
[-C--:B------:R-:W-:Y:S01]  /*16970*/  FMUL R3, R189, R2.reuse ;  /* 0x00000002bd037220 */ /* 0x080fe20000400000 */
[-C--:B------:R-:W-:Y:S02]  /*16980*/  FMUL R8, R188, R2.reuse ;  /* 0x00000002bc087220 */ /* 0x080fe40000400000 */
[----:B-1----:R-:W-:Y:S01]  /*16990*/  PRMT R10, R9, 0x7610, R10 ;  /* 0x00007610090a7816 */ /* 0x002fe2000000000a */
[----:B------:R0:W-:Y:S01]  /*169a0*/  @P0 STG.E.U16 desc[UR36][R6.64+0x140], R11 ;  /* 0x0001400b06000986 */ /* 0x0001e2000c101524 */
[----:B------:R-:W-:Y:S01]  /*169b0*/  F2FP.BF16.F32.PACK_AB R3, RZ, R3 ;  /* 0x00000003ff03723e */ /* 0x000fe200000010ff */
[----:B------:R-:W-:Y:S01]  /*169c0*/  FMUL R9, R187, R2 ;  /* 0x00000002bb097220 */ /* 0x000fe20000400000 */
[C---:B------:R-:W-:Y:S01]  /*169d0*/  ISETP.GT.AND P5, PT, R0.reuse, 0xa9, P3 ;  /* 0x000000a90000780c */ /* 0x040fe20001fa4270 */
[----:B------:R1:W-:Y:S01]  /*169e0*/  @P1 STG.E.U16 desc[UR36][R6.64+0x142], R12 ;  /* 0x0001420c06001986 */ /* 0x0003e2000c101524 */
[----:B------:R-:W-:-:S03]  /*169f0*/  ISETP.GT.AND P1, PT, R0, 0xa8, P2 ;  /* 0x000000a80000780c */ /* 0x000fc60001724270 */
[----:B------:R-:W-:Y:S01]  /*16a00*/  @P4 STG.E.U16 desc[UR36][R4.64+0x150], R10 ;  /* 0x0001500a04004986 */ /* 0x000fe2000c101524 */
[----:B------:R-:W-:Y:S02]  /*16a10*/  ISETP.GT.AND P4, PT, R0, 0xa9, P2 ;  /* 0x000000a90000780c */ /* 0x000fe40001784270 */
[----:B------:R-:W-:Y:S02]  /*16a20*/  F2FP.BF16.F32.PACK_AB R8, RZ, R8 ;  /* 0x00000008ff08723e */ /* 0x000fe400000010ff */
[----:B0-----:R-:W-:Y:S01]  /*16a30*/  PRMT R11, R3, 0x7610, R11 ;  /* 0x00007610030b7816 */ /* 0x001fe2000000000b */
[-C--:B------:R-:W-:Y:S01]  /*16a40*/  FMUL R3, R186, R2.reuse ;  /* 0x00000002ba037220 */ /* 0x080fe20000400000 */
[----:B------:R-:W-:Y:S02]  /*16a50*/  F2FP.BF16.F32.PACK_AB R9, RZ, R9 ;  /* 0x00000009ff09723e */ /* 0x000fe400000010ff */
[----:B-1----:R-:W-:Y:S02]  /*16a60*/  PRMT R12, R8, 0x7610, R12 ;  /* 0x00007610080c7816 */ /* 0x002fe4000000000c */
[----:B------:R-:W-:Y:S01]  /*16a70*/  F2FP.BF16.F32.PACK_AB R8, RZ, R3 ;  /* 0x00000003ff08723e */ /* 0x000fe200000010ff */
[----:B------:R-:W-:Y:S01]  /*16a80*/  FMUL R3, R185, R2 ;  /* 0x00000002b9037220 */ /* 0x000fe20000400000 */
[----:B------:R-:W-:Y:S01]  /*16a90*/  PRMT R13, R9, 0x7610, R13 ;  /* 0x00007610090d7816 */ /* 0x000fe2000000000d */
[----:B------:R0:W-:Y:S01]  /*16aa0*/  @P5 STG.E.U16 desc[UR36][R4.64+0x152], R11 ;  /* 0x0001520b04005986 */ /* 0x0001e2000c101524 */
[----:B------:R-:W-:-:S02]  /*16ab0*/  ISETP.GT.AND P0, PT, R0, 0xb0, P3 ;  /* 0x000000b00000780c */ /* 0x000fc40001f04270 */
        /* <DEDUP_REMOVED lines=26> */
[----:B------:R-:W-:Y:S02]  /*16c60*/  ISETP.GT.AND P1, PT, R0, 0xb8, P2 ;  /* 0x000000b80000780c */ /* 0x000fe40001724270 */
[----:B------:R-:W-:Y:S02]  /*16c70*/  F2FP.BF16.F32.PACK_AB R8, RZ, R8 ;  /* 0x00000008ff08723e */ /* 0x000fe400000010ff */
[----:B0-----:R-:W-:Y:S01]  /*16c80*/  PRMT R10, R9, 0x7610, R10 ;  /* 0x00007610090a7816 */ /* 0x001fe2000000000a */
[-C--:B------:R-:W-:Y:S01]  /*16c90*/  FMUL R9, R178, R2.reuse ;  /* 0x00000002b2097220 */ /* 0x080fe20000400000 */
[----:B-1----:R-:W-:Y:S01]  /*16ca0*/  PRMT R11, R3, 0x7610, R11 ;  /* 0x00007610030b7816 */ /* 0x002fe2000000000b */
[----:B------:R-:W-:Y:S01]  /*16cb0*/  FMUL R3, R177, R2 ;  /* 0x00000002b1037220 */ /* 0x000fe20000400000 */
[----:B------:R0:W-:Y:S02]  /*16cc0*/  @P5 STG.E.U16 desc[UR36][R4.64+0x170], R12 ;  /* 0x0001700c04005986 */ /* 0x0001e4000c101524 */
[----:B------:R-:W-:-:S02]  /*16cd0*/  F2FP.BF16.F32.PACK_AB R9, RZ, R9 ;  /* 0x00000009ff09723e */ /* 0x000fc400000010ff */
[C---:B------:R-:W-:Y:S02]  /*16ce0*/  ISETP.GT.AND P4, PT, R0.reuse, 0xb9, P2 ;  /* 0x000000b90000780c */ /* 0x040fe40001784270 */
[----:B------:R-:W-:Y:S02]  /*16cf0*/  ISETP.GT.AND P5, PT, R0, 0xc0, P3 ;  /* 0x000000c00000780c */ /* 0x000fe40001fa4270 */
[----:B0-----:R-:W-:Y:S02]  /*16d00*/  PRMT R12, R8, 0x7610, R12 ;  /* 0x00007610080c7816 */ /* 0x001fe4000000000c */
[----:B------:R-:W-:Y:S01]  /*16d10*/  F2FP.BF16.F32.PACK_AB R8, RZ, R3 ;  /* 0x00000003ff08723e */ /* 0x000fe200000010ff */
[----:B------:R-:W-:Y:S01]  /*16d20*/  FMUL R3, R176, R2 ;  /* 0x00000002b0037220 */ /* 0x000fe20000400000 */
[----:B------:R-:W-:Y:S01]  /*16d30*/  PRMT R13, R9, 0x7610, R13 ;  /* 0x00007610090d7816 */ /* 0x000fe2000000000d */
[----:B------:R0:W-:Y:S01]  /*16d40*/  @P6 STG.E.U16 desc[UR36][R4.64+0x172], R10 ;  /* 0x0001720a04006986 */ /* 0x0001e2000c101524 */
[----:B------:R-:W-:-:S02]  /*16d50*/  ISETP.GT.AND P0, PT, R0, 0xc1, P3 ;  /* 0x000000c10000780c */ /* 0x000fc40001f04270 */
[----:B------:R-:W-:Y:S01]  /*16d60*/  F2FP.BF16.F32.PACK_AB R9, RZ, R3 ;  /* 0x00000003ff09723e */ /* 0x000fe200000010ff */
[----:B------:R1:W-:Y:S01]  /*16d70*/  @P1 STG.E.U16 desc[UR36][R6.64+0x170], R11 ;  /* 0x0001700b06001986 */ /* 0x0003e2000c101524 */
[-C--:B------:R-:W-:Y:S01]  /*16d80*/  FMUL R3, R174, R2.reuse ;  /* 0x00000002ae037220 */ /* 0x080fe20000400000 */
[----:B------:R-:W-:Y:S02]  /*16d90*/  ISETP.GT.AND P1, PT, R0, 0xc0, P2 ;  /* 0x000000c00000780c */ /* 0x000fe40001724270 */
        /* <DEDUP_REMOVED lines=40> */
[C---:B------:R-:W-:Y:S01]  /*17020*/  ISETP.GT.AND P0, PT, R0.reuse, 0xd0, P2 ;  /* 0x000000d00000780c */ /* 0x040fe20001704270 */
        /* <DEDUP_REMOVED lines=11> */
[----:B------:R-:W-:Y:S01]  /*170e0*/  ISETP.GT.AND P5, PT, R0, 0xd9, P3 ;  /* 0x000000d90000780c */ /* 0x000fe20001fa4270 */
[----:B------:R-:W-:Y:S01]  /*170f0*/  FMUL R8, R164, R2 ;  /* 0x00000002a4087220 */ /* 0x000fe20000400000 */
[----:B------:R-:W-:Y:S01]  /*17100*/  @P0 STG.E.U16 desc[UR36][R6.64+0x1a0], R14 ;  /* 0x0001a00e06000986 */ /* 0x000fe2000c101524 */
[----:B------:R-:W-:-:S03]  /*17110*/  ISETP.GT.AND P0, PT, R0, 0xd8, P2 ;  /* 0x000000d80000780c */ /* 0x000fc60001704270 */
[----:B------:R0:W-:Y:S01]  /*17120*/  @P1 STG.E.U16 desc[UR36][R6.64+0x1a2], R9 ;  /* 0x0001a20906001986 */ /* 0x0001e2000c101524 */
[----:B------:R-:W-:Y:S02]  /*17130*/  F2FP.BF16.F32.PACK_AB R8, RZ, R8 ;  /* 0x00000008ff08723e */ /* 0x000fe400000010ff */
[----:B------:R-:W-:Y:S02]  /*17140*/  ISETP.GT.AND P1, PT, R0, 0xd9, P2 ;  /* 0x000000d90000780c */ /* 0x000fe40001724270 */
        /* <DEDUP_REMOVED lines=16> */
[----:B------:R1:W-:Y:S01]  /*17250*/  @P1 STG.E.U16 desc[UR36][R6.64+0x1b2], R10 ;  /* 0x0001b20a06001986 */ /* 0x0003e2000c101524 */
[C---:B------:R-:W-:Y:S02]  /*17260*/  ISETP.GT.AND P1, PT, R0.reuse, 0xe0, P2 ;  /* 0x000000e00000780c */ /* 0x040fe40001724270 */
[----:B------:R-:W-:Y:S02]  /*17270*/  ISETP.GT.AND P0, PT, R0, 0xe1, P2 ;  /* 0x000000e10000780c */ /* 0x000fe40001704270 */
[----:B0-----:R-:W-:Y:S02]  /*17280*/  PRMT R12, R8, 0x7610, R12 ;  /* 0x00007610080c7816 */ /* 0x001fe4000000000c */
[----:B------:R-:W-:Y:S01]  /*17290*/  F2FP.BF16.F32.PACK_AB R8, RZ, R3 ;  /* 0x00000003ff08723e */ /* 0x000fe200000010ff */
[----:B------:R-:W-:Y:S01]  /*172a0*/  FMUL R3, R157, R2 ;  /* 0x000000029d037220 */ /* 0x000fe20000400000 */
[----:B------:R0:W-:Y:S01]  /*172b0*/  @P4 STG.E.U16 desc[UR36][R4.64+0x1c0], R11 ;  /* 0x0001c00b04004986 */ /* 0x0001e2000c101524 */
[----:B-1----:R-:W-:-:S02]  /*172c0*/  PRMT R10, R9, 0x7610, R10 ;  /* 0x00007610090a7816 */ /* 0x002fc4000000000a */
[----:B------:R-:W-:Y:S01]  /*172d0*/  PRMT R13, R8, 0x7610, R13 ;  /* 0x00007610080d7816 */ /* 0x000fe2000000000d */
[----:B------:R-:W-:Y:S01]  /*172e0*/  @P5 STG.E.U16 desc[UR36][R4.64+0x1c2], R12 ;  /* 0x0001c20c04005986 */ /* 0x000fe2000c101524 */
[-C--:B------:R-:W-:Y:S01]  /*172f0*/  FMUL R8, R156, R2.reuse ;  /* 0x000000029c087220 */ /* 0x080fe20000400000 */
[C---:B------:R-:W-:Y:S02]  /*17300*/  ISETP.GT.AND P4, PT, R0.reuse, 0xe8, P3 ;  /* 0x000000e80000780c */ /* 0x040fe40001f84270 */
[----:B------:R-:W-:Y:S01]  /*17310*/  F2FP.BF16.F32.PACK_AB R9, RZ, R3 ;  /* 0x00000003ff09723e */ /* 0x000fe200000010ff */
[----:B------:R-:W-:Y:S01]  /*17320*/  FMUL R3, R155, R2 ;  /* 0x000000029b037220 */ /* 0x000fe20000400000 */
[C---:B------:R-:W-:Y:S02]  /*17330*/  ISETP.GT.AND P5, PT, R0.reuse, 0xe9, P3 ;  /* 0x000000e90000780c */ /* 0x040fe40001fa4270 */
[----:B------:R-:W-:Y:S02]  /*17340*/  ISETP.GT.AND P6, PT, R0, 0xe8, P2 ;  /* 0x000000e80000780c */ /* 0x000fe400017c4270 */
[----:B------:R-:W-:Y:S01]  /*17350*/  F2FP.BF16.F32.PACK_AB R8, RZ, R8 ;  /* 0x00000008ff08723e */ /* 0x000fe200000010ff */
[----:B------:R1:W-:Y:S01]  /*17360*/  @P1 STG.E.U16 desc[UR36][R6.64+0x1c0], R10 ;  /* 0x0001c00a06001986 */ /* 0x0003e2000c101524 */
[----:B------:R-:W-:-:S02]  /*17370*/  F2FP.BF16.F32.PACK_AB R3, RZ, R3 ;  /* 0x00000003ff03723e */ /* 0x000fc400000010ff */
[C---:B------:R-:W-:Y:S01]  /*17380*/  ISETP.GT.AND P1, PT, R17.reuse, 0x80, PT ;  /* 0x000000801100780c */ /* 0x040fe20003f24270 */
[----:B------:R2:W-:Y:S01]  /*17390*/  @P0 STG.E.U16 desc[UR36][R6.64+0x1c2], R13 ;  /* 0x0001c20d06000986 */ /* 0x0005e2000c101524 */
[----:B------:R-:W-:Y:S02]  /*173a0*/  ISETP.GT.AND P0, PT, R17, 0x88, PT ;  /* 0x000000881100780c */ /* 0x000fe40003f04270 */
[----:B0-----:R-:W-:Y:S02]  /*173b0*/  PRMT R11, R8, 0x7610, R11 ;  /* 0x00007610080b7816 */ /* 0x001fe4000000000b */
[----:B------:R-:W-:Y:S02]  /*173c0*/  PRMT R17, R3, 0x7610, R17 ;  /* 0x0000761003117816 */ /* 0x000fe40000000011 */
[----:B-1----:R-:W-:Y:S01]  /*173d0*/  PRMT R10, R9, 0x7610, R10 ;  /* 0x00007610090a7816 */ /* 0x002fe2000000000a */
[----:B------:R-:W-:-:S04]  /*173e0*/  FMUL R3, R154, R2 ;  /* 0x000000029a037220 */ /* 0x000fc80000400000 */
[----:B------:R-:W-:Y:S01]  /*173f0*/  @P4 STG.E.U16 desc[UR36][R4.64+0x1d0], R10 ;  /* 0x0001d00a04004986 */ /* 0x000fe2000c101524 */
[----:B------:R-:W-:-:S03]  /*17400*/  ISETP.GT.AND P4, PT, R0, 0xe9, P2 ;  /* 0x000000e90000780c */ /* 0x000fc60001784270 */
[----:B------:R0:W-:Y:S01]  /*17410*/  @P5 STG.E.U16 desc[UR36][R4.64+0x1d2], R11 ;  /* 0x0001d20b04005986 */ /* 0x0001e2000c101524 */
[----:B------:R-:W-:-:S03]  /*17420*/  ISETP.GT.AND P5, PT, R0, 0xf0, P3 ;  /* 0x000000f00000780c */ /* 0x000fc60001fa4270 */
[----:B------:R-:W-:Y:S01]  /*17430*/  @P6 STG.E.U16 desc[UR36][R6.64+0x1d0], R17 ;  /* 0x0001d01106006986 */ /* 0x000fe2000c101524 */
[----:B------:R-:W-:Y:S01]  /*17440*/  ISETP.GT.AND P6, PT, R0, 0xf1, P3 ;  /* 0x000000f10000780c */ /* 0x000fe20001fc4270 */
[-C--:B------:R-:W-:Y:S01]  /*17450*/  FMUL R8, R153, R2.reuse ;  /* 0x0000000299087220 */ /* 0x080fe20000400000 */
[----:B------:R-:W-:Y:S01]  /*17460*/  FMUL R9, R152, R2 ;  /* 0x0000000298097220 */ /* 0x000fe20000400000 */
[----:B--2---:R-:W-:-:S03]  /*17470*/  F2FP.BF16.F32.PACK_AB R13, RZ, R3 ;  /* 0x00000003ff0d723e */ /* 0x004fc600000010ff */
[----:B------:R-:W-:Y:S02]  /*17480*/  F2FP.BF16.F32.PACK_AB R14, RZ, R8 ;  /* 0x00000008ff0e723e */ /* 0x000fe400000010ff */
[----:B------:R-:W-:Y:S01]  /*17490*/  F2FP.BF16.F32.PACK_AB R15, RZ, R9 ;  /* 0x00000009ff0f723e */ /* 0x000fe200000010ff */
[----:B------:R-:W-:Y:S01]  /*174a0*/  @P4 STG.E.U16 desc[UR36][R6.64+0x1d2], R13 ;  /* 0x0001d20d06004986 */ /* 0x000fe2000c101524 */
[----:B------:R-:W-:-:S03]  /*174b0*/  ISETP.GT.AND P4, PT, R0, 0xf1, P2 ;  /* 0x000000f10000780c */ /* 0x000fc60001784270 */
[----:B------:R-:W-:Y:S04]  /*174c0*/  @P5 STG.E.U16 desc[UR36][R4.64+0x1e0], R14 ;  /* 0x0001e00e04005986 */ /* 0x000fe8000c101524 */
[----:B------:R-:W-:Y:S01]  /*174d0*/  @P6 STG.E.U16 desc[UR36][R4.64+0x1e2], R15 ;  /* 0x0001e20f04006986 */ /* 0x000fe2000c101524 */
[----:B------:R-:W-:Y:S01]  /*174e0*/  ISETP.GT.AND P6, PT, R0, 0xf0, P2 ;  /* 0x000000f00000780c */ /* 0x000fe200017c4270 */
[-C--:B0-----:R-:W-:Y:S01]  /*174f0*/  FMUL R11, R23, R2.reuse ;  /* 0x00000002170b7220 */ /* 0x081fe20000400000 */
[----:B------:R-:W-:-:S04]  /*17500*/  FMUL R12, R22, R2 ;  /* 0x00000002160c7220 */ /* 0x000fc80000400000 */
[----:B------:R-:W-:Y:S02]  /*17510*/  F2FP.BF16.F32.PACK_AB R11, RZ, R11 ;  /* 0x0000000bff0b723e */ /* 0x000fe400000010ff */
[----:B------:R-:W-:Y:S02]  /*17520*/  F2FP.BF16.F32.PACK_AB R12, RZ, R12 ;  /* 0x0000000cff0c723e */ /* 0x000fe400000010ff */
[C---:B------:R-:W-:Y:S02]  /*17530*/  ISETP.GT.AND P5, PT, R0.reuse, 0xf8, P3 ;  /* 0x000000f80000780c */ /* 0x040fe40001fa4270 */
[----:B------:R-:W-:Y:S01]  /*17540*/  ISETP.GT.AND P3, PT, R0, 0xf9, P3 ;  /* 0x000000f90000780c */ /* 0x000fe20001f64270 */
[----:B------:R-:W-:Y:S01]  /*17550*/  @P6 STG.E.U16 desc[UR36][R6.64+0x1e0], R11 ;  /* 0x0001e00b06006986 */ /* 0x000fe2000c101524 */
[----:B------:R-:W-:-:S03]  /*17560*/  FMUL R10, R21, R2 ;  /* 0x00000002150a7220 */ /* 0x000fc60000400000 */
[----:B------:R0:W-:Y:S01]  /*17570*/  @P4 STG.E.U16 desc[UR36][R6.64+0x1e2], R12 ;  /* 0x0001e20c06004986 */ /* 0x0001e2000c101524 */
[----:B------:R-:W-:Y:S01]  /*17580*/  ISETP.GT.AND P4, PT, R0, 0xf8, P2 ;  /* 0x000000f80000780c */ /* 0x000fe20001784270 */
[-C--:B------:R-:W-:Y:S01]  /*17590*/  FMUL R9, R20, R2.reuse ;  /* 0x0000000214097220 */ /* 0x080fe20000400000 */
[-C--:B------:R-:W-:Y:S01]  /*175a0*/  FMUL R8, R18, R2.reuse ;  /* 0x0000000212087220 */ /* 0x080fe20000400000 */
[----:B------:R-:W-:Y:S01]  /*175b0*/  FMUL R3, R19, R2 ;  /* 0x0000000213037220 */ /* 0x000fe20000400000 */
[----:B------:R-:W-:Y:S02]  /*175c0*/  F2FP.BF16.F32.PACK_AB R10, RZ, R10 ;  /* 0x0000000aff0a723e */ /* 0x000fe400000010ff */
[----:B------:R-:W-:Y:S02]  /*175d0*/  ISETP.GT.AND P2, PT, R0, 0xf9, P2 ;  /* 0x000000f90000780c */ /* 0x000fe40001744270 */
[----:B------:R-:W-:Y:S02]  /*175e0*/  F2FP.BF16.F32.PACK_AB R9, RZ, R9 ;  /* 0x00000009ff09723e */ /* 0x000fe400000010ff */
[----:B------:R-:W-:-:S02]  /*175f0*/  F2FP.BF16.F32.PACK_AB R8, RZ, R8 ;  /* 0x00000008ff08723e */ /* 0x000fc400000010ff */
[----:B------:R-:W-:Y:S01]  /*17600*/  F2FP.BF16.F32.PACK_AB R3, RZ, R3 ;  /* 0x00000003ff03723e */ /* 0x000fe200000010ff */
[----:B------:R-:W-:Y:S01]  /*17610*/  @P5 STG.E.U16 desc[UR36][R4.64+0x1f0], R10 ;  /* 0x0001f00a04005986 */ /* 0x000fe2000c101524 */
[----:B0-----:R-:W-:Y:S01]  /*17620*/  PRMT R12, R8, 0x7610, R12 ;  /* 0x00007610080c7816 */ /* 0x001fe2000000000c */
[----:B------:R-:W-:Y:S01]  /*17630*/  @P4 IMAD.MOV.U32 R8, RZ, RZ, R6 ;  /* 0x000000ffff084224 */ /* 0x000fe200078e0006 */
[----:B------:R-:W-:Y:S01]  /*17640*/  PRMT R11, R3, 0x7610, R11 ;  /* 0x00007610030b7816 */ /* 0x000fe2000000000b */
[----:B------:R0:W-:Y:S01]  /*17650*/  @P3 STG.E.U16 desc[UR36][R4.64+0x1f2], R9 ;  /* 0x0001f20904003986 */ /* 0x0001e2000c101524 */
[----:B------:R-:W-:Y:S02]  /*17660*/  USHF.L.U32 UR12, UR8, 0x8, URZ ;  /* 0x00000008080c7899 */ /* 0x000fe4000800063f */
[----:B------:R-:W-:Y:S01]  /*17670*/  USHF.L.U64.HI UR11, UR8, 0x8, UR9 ;  /* 0x00000008080b7899 */ /* 0x000fe20008010209 */
[----:B0-----:R-:W-:-:S03]  /*17680*/  @P4 IMAD.MOV.U32 R9, RZ, RZ, R7 ;  /* 0x000000ffff094224 */ /* 0x001fc600078e0007 */
[----:B------:R-:W-:Y:S02]  /*17690*/  IMAD.U32 R3, RZ, RZ, UR12 ;  /* 0x0000000cff037e24 */ /* 0x000fe4000f8e00ff */
[----:B------:R0:W-:Y:S01]  /*176a0*/  @P4 STG.E.U16 desc[UR36][R8.64+0x1f0], R11 ;  /* 0x0001f00b08004986 */ /* 0x0001e2000c101524 */
[C---:B------:R-:W-:Y:S02]  /*176b0*/  ISETP.GT.AND P3, PT, R0.reuse, RZ, P1 ;  /* 0x000000ff0000720c */ /* 0x040fe40000f64270 */
[----:B------:R-:W-:Y:S01]  /*176c0*/  ISETP.GT.AND P4, PT, R0, 0x1, P1 ;  /* 0x000000010000780c */ /* 0x000fe20000f84270 */
[-C--:B------:R-:W-:Y:S01]  /*176d0*/  FMUL R24, R24, R2.reuse ;  /* 0x0000000218187220 */ /* 0x080fe20000400000 */
[----:B------:R-:W-:Y:S01]  /*176e0*/  FMUL R25, R25, R2 ;  /* 0x0000000219197220 */ /* 0x000fe20000400000 */
[----:B0-----:R-:W-:Y:S01]  /*176f0*/  @P2 MOV R8, R6 ;  /* 0x0000000600082202 */ /* 0x001fe20000000f00 */
[----:B------:R-:W-:Y:S02]  /*17700*/  @P2 IMAD.MOV.U32 R9, RZ, RZ, R7 ;  /* 0x000000ffff092224 */ /* 0x000fe400078e0007 */
[----:B------:R-:W-:-:S03]  /*17710*/  IMAD.U32 R7, RZ, RZ, UR11 ;  /* 0x0000000bff077e24 */ /* 0x000fc6000f8e00ff */
[----:B------:R0:W-:Y:S01]  /*17720*/  @P2 STG.E.U16 desc[UR36][R8.64+0x1f2], R12 ;  /* 0x0001f20c08002986 */ /* 0x0001e2000c101524 */
[C---:B------:R-:W-:Y:S02]  /*17730*/  IADD3 R6, P2, P6, R4.reuse, UR5, R3 ;  /* 0x0000000504067c10 */ /* 0x040fe4000fe5e003 */
[----:B------:R-:W-:Y:S02]  /*17740*/  IADD3 R4, P5, R4, UR12, RZ ;  /* 0x0000000c04047c10 */ /* 0x000fe4000ffbe0ff */
[C---:B------:R-:W-:Y:S02]  /*17750*/  IADD3.X R7, R5.reuse, UR4, R7, P2, P6 ;  /* 0x0000000405077c10 */ /* 0x040fe400097ec407 */
[----:B------:R-:W-:Y:S02]  /*17760*/  F2FP.BF16.F32.PACK_AB R24, RZ, R24 ;  /* 0x00000018ff18723e */ /* 0x000fe400000010ff */
[----:B------:R-:W-:Y:S02]  /*17770*/  IADD3.X R5, R5, UR11, RZ, P5, !PT ;  /* 0x0000000b05057c10 */ /* 0x000fe4000affe4ff */
[----:B------:R-:W-:-:S02]  /*17780*/  F2FP.BF16.F32.PACK_AB R25, RZ, R25 ;  /* 0x00000019ff19723e */ /* 0x000fc400000010ff */
[C---:B------:R-:W-:Y:S01]  /*17790*/  ISETP.GT.AND P2, PT, R0.reuse, RZ, P0 ;  /* 0x000000ff0000720c */ /* 0x040fe20000744270 */
[----:B------:R-:W-:Y:S01]  /*177a0*/  @P3 STG.E.U16 desc[UR36][R4.64], R24 ;  /* 0x0000001804003986 */ /* 0x000fe2000c101524 */
[----:B------:R-:W-:Y:S01]  /*177b0*/  ISETP.GT.AND P3, PT, R0, 0x1, P0 ;  /* 0x000000010000780c */ /* 0x000fe20000764270 */
[-C--:B------:R-:W-:Y:S02]  /*177c0*/  FMUL R26, R26, R2.reuse ;  /* 0x000000021a1a7220 */ /* 0x080fe40000400000 */
[----:B------:R-:W-:Y:S01]  /*177d0*/  @P4 STG.E.U16 desc[UR36][R4.64+0x2], R25 ;  /* 0x0000021904004986 */ /* 0x000fe2000c101524 */
[----:B------:R-:W-:Y:S01]  /*177e0*/  ISETP.GT.AND P4, PT, R0, 0x8, P1 ;  /* 0x000000080000780c */ /* 0x000fe20000f84270 */
[-C--:B------:R-:W-:Y:S01]  /*177f0*/  FMUL R27, R27, R2.reuse ;  /* 0x000000021b1b7220 */ /* 0x080fe20000400000 */
[----:B0-----:R-:W-:Y:S01]  /*17800*/  IADD3 R8, P5, R4, UR5, RZ ;  /* 0x0000000504087c10 */ /* 0x001fe2000ffbe0ff */
[----:B------:R-:W-:Y:S01]  /*17810*/  FMUL R28, R28, R2 ;  /* 0x000000021c1c7220 */ /* 0x000fe20000400000 */
[----:B------:R-:W-:-:S02]  /*17820*/  F2FP.BF16.F32.PACK_AB R26, RZ, R26 ;  /* 0x0000001aff1a723e */ /* 0x000fc400000010ff */
[----:B------:R-:W-:Y:S02]  /*17830*/  IADD3.X R9, R5, UR4, RZ, P5, !PT ;  /* 0x0000000405097c10 */ /* 0x000fe4000affe4ff */
[----:B------:R-:W-:Y:S02]  /*17840*/  F2FP.BF16.F32.PACK_AB R27, RZ, R27 ;  /* 0x0000001bff1b723e */ /* 0x000fe400000010ff */
[----:B------:R-:W-:Y:S01]  /*17850*/  F2FP.BF16.F32.PACK_AB R28, RZ, R28 ;  /* 0x0000001cff1c723e */ /* 0x000fe200000010ff */
[----:B------:R-:W-:Y:S01]  /*17860*/  @P2 STG.E.U16 desc[UR36][R8.64], R26 ;  /* 0x0000001a08002986 */ /* 0x000fe2000c101524 */
[C---:B------:R-:W-:Y:S02]  /*17870*/  ISETP.GT.AND P5, PT, R0.reuse, 0x9, P1 ;  /* 0x000000090000780c */ /* 0x040fe40000fa4270 */
[C---:B------:R-:W-:Y:S01]  /*17880*/  ISETP.GT.AND P2, PT, R0.reuse, 0x8, P0 ;  /* 0x000000080000780c */ /* 0x040fe20000744270 */
[----:B------:R-:W-:Y:S01]  /*17890*/  @P3 STG.E.U16 desc[UR36][R8.64+0x2], R27 ;  /* 0x0000021b08003986 */ /* 0x000fe2000c101524 */
[-C--:B------:R-:W-:Y:S01]  /*178a0*/  FMUL R29, R29, R2.reuse ;  /* 0x000000021d1d7220 */ /* 0x080fe20000400000 */
[----:B------:R-:W-:Y:S01]  /*178b0*/  ISETP.GT.AND P3, PT, R0, 0x9, P0 ;  /* 0x000000090000780c */ /* 0x000fe20000764270 */
[-C--:B------:R-:W-:Y:S01]  /*178c0*/  FMUL R30, R30, R2.reuse ;  /* 0x000000021e1e7220 */ /* 0x080fe20000400000 */
[----:B------:R-:W-:Y:S01]  /*178d0*/  @P4 STG.E.U16 desc[UR36][R4.64+0x10], R28 ;  /* 0x0000101c04004986 */ /* 0x000fe2000c101524 */
[----:B------:R-:W-:Y:S01]  /*178e0*/  ISETP.GT.AND P4, PT, R0, 0x10, P1 ;  /* 0x000000100000780c */ /* 0x000fe20000f84270 */
[-C--:B------:R-:W-:Y:S01]  /*178f0*/  FMUL R31, R31, R2.reuse ;  /* 0x000000021f1f7220 */ /* 0x080fe20000400000 */
[----:B------:R-:W-:Y:S01]  /*17900*/  IADD3 R10, P6, R4, UR5, RZ ;  /* 0x00000005040a7c10 */ /* 0x000fe2000ffde0ff */
[----:B------:R-:W-:Y:S01]  /*17910*/  FMUL R32, R32, R2 ;  /* 0x0000000220207220 */ /* 0x000fe20000400000 */
[----:B------:R-:W-:-:S02]  /*17920*/  F2FP.BF16.F32.PACK_AB R29, RZ, R29 ;  /* 0x0000001dff1d723e */ /* 0x000fc400000010ff */
[----:B------:R-:W-:Y:S02]  /*17930*/  F2FP.BF16.F32.PACK_AB R30, RZ, R30 ;  /* 0x0000001eff1e723e */ /* 0x000fe400000010ff */
[----:B------:R-:W-:Y:S02]  /*17940*/  IADD3.X R11, R5, UR4, RZ, P6, !PT ;  /* 0x00000004050b7c10 */ /* 0x000fe4000b7fe4ff */
[----:B------:R-:W-:Y:S01]  /*17950*/  F2FP.BF16.F32.PACK_AB R31, RZ, R31 ;  /* 0x0000001fff1f723e */ /* 0x000fe200000010ff */
[----:B------:R-:W-:Y:S01]  /*17960*/  @P5 STG.E.U16 desc[UR36][R4.64+0x12], R29 ;  /* 0x0000121d04005986 */ /* 0x000fe2000c101524 */
[----:B------:R-:W-:Y:S02]  /*17970*/  F2FP.BF16.F32.PACK_AB R32, RZ, R32 ;  /* 0x00000020ff20723e */ /* 0x000fe400000010ff */
[C---:B------:R-:W-:Y:S01]  /*17980*/  ISETP.GT.AND P5, PT, R0.reuse, 0x11, P1 ;  /* 0x000000110000780c */ /* 0x040fe20000fa4270 */
[----:B------:R-:W-:Y:S01]  /*17990*/  @P2 STG.E.U16 desc[UR36][R10.64+0x10], R30 ;  /* 0x0000101e0a002986 */ /* 0x000fe2000c101524 */
[----:B------:R-:W-:Y:S01]  /*179a0*/  ISETP.GT.AND P2, PT, R0, 0x10, P0 ;  /* 0x000000100000780c */ /* 0x000fe20000744270 */
[----:B------:R-:W-:-:S02]  /*179b0*/  FMUL R33, R33, R2 ;  /* 0x0000000221217220 */ /* 0x000fc40000400000 */
[----:B------:R-:W-:Y:S01]  /*179c0*/  @P3 STG.E.U16 desc[UR36][R6.64+0x12], R31 ;  /* 0x0000121f06003986 */ /* 0x000fe2000c101524 */
[----:B------:R-:W-:Y:S01]  /*179d0*/  ISETP.GT.AND P3, PT, R0, 0x11, P0 ;  /* 0x000000110000780c */ /* 0x000fe20000764270 */
[-C--:B------:R-:W-:Y:S02]  /*179e0*/  FMUL R34, R34, R2.reuse ;  /* 0x0000000222227220 */ /* 0x080fe40000400000 */
[----:B------:R-:W-:Y:S01]  /*179f0*/  @P4 STG.E.U16 desc[UR36][R4.64+0x20], R32 ;  /* 0x0000202004004986 */ /* 0x000fe2000c101524 */
[----:B------:R-:W-:Y:S01]  /*17a00*/  ISETP.GT.AND P4, PT, R0, 0x18, P1 ;  /* 0x000000180000780c */ /* 0x000fe20000f84270 */
[-C--:B------:R-:W-:Y:S01]  /*17a10*/  FMUL R35, R35, R2.reuse ;  /* 0x0000000223237220 */ /* 0x080fe20000400000 */
[----:B------:R-:W-:Y:S01]  /*17a20*/  FMUL R36, R36, R2 ;  /* 0x0000000224247220 */ /* 0x000fe20000400000 */
[----:B------:R-:W-:Y:S02]  /*17a30*/  F2FP.BF16.F32.PACK_AB R33, RZ, R33 ;  /* 0x00000021ff21723e */ /* 0x000fe400000010ff */
[----:B------:R-:W-:-:S02]  /*17a40*/  F2FP.BF16.F32.PACK_AB R34, RZ, R34 ;  /* 0x00000022ff22723e */ /* 0x000fc400000010ff */
[----:B------:R-:W-:Y:S01]  /*17a50*/  F2FP.BF16.F32.PACK_AB R35, RZ, R35 ;  /* 0x00000023ff23723e */ /* 0x000fe200000010ff */
[----:B------:R-:W-:Y:S01]  /*17a60*/  @P5 STG.E.U16 desc[UR36][R4.64+0x22], R33 ;  /* 0x0000222104005986 */ /* 0x000fe2000c101524 */
[----:B------:R-:W-:Y:S02]  /*17a70*/  F2FP.BF16.F32.PACK_AB R36, RZ, R36 ;  /* 0x00000024ff24723e */ /* 0x000fe400000010ff */
[C---:B------:R-:W-:Y:S01]  /*17a80*/  ISETP.GT.AND P5, PT, R0.reuse, 0x19, P1 ;  /* 0x000000190000780c */ /* 0x040fe20000fa4270 */
[----:B------:R-:W-:Y:S01]  /*17a90*/  @P2 STG.E.U16 desc[UR36][R6.64+0x20], R34 ;  /* 0x0000202206002986 */ /* 0x000fe2000c101524 */
[C---:B------:R-:W-:Y:S01]  /*17aa0*/  ISETP.GT.AND P2, PT, R0.reuse, 0x18, P0 ;  /* 0x000000180000780c */ /* 0x040fe20000744270 */
[-C--:B------:R-:W-:Y:S02]  /*17ab0*/  FMUL R37, R37, R2.reuse ;  /* 0x0000000225257220 */ /* 0x080fe40000400000 */
[----:B------:R-:W-:Y:S01]  /*17ac0*/  @P3 STG.E.U16 desc[UR36][R6.64+0x22], R35 ;  /* 0x0000222306003986 */ /* 0x000fe2000c101524 */
[----:B------:R-:W-:Y:S01]  /*17ad0*/  ISETP.GT.AND P3, PT, R0, 0x19, P0 ;  /* 0x000000190000780c */ /* 0x000fe20000764270 */
[----:B------:R-:W-:-:S02]  /*17ae0*/  FMUL R38, R38, R2 ;  /* 0x0000000226267220 */ /* 0x000fc40000400000 */
[----:B------:R-:W-:Y:S01]  /*17af0*/  @P4 STG.E.U16 desc[UR36][R4.64+0x30], R36 ;  /* 0x0000302404004986 */ /* 0x000fe2000c101524 */
[----:B------:R-:W-:Y:S01]  /*17b00*/  ISETP.GT.AND P4, PT, R0, 0x20, P1 ;  /* 0x000000200000780c */ /* 0x000fe20000f84270 */
[-C--:B------:R-:W-:Y:S01]  /*17b10*/  FMUL R39, R39, R2.reuse ;  /* 0x0000000227277220 */ /* 0x080fe20000400000 */
[----:B------:R-:W-:Y:S01]  /*17b20*/  FMUL R40, R40, R2 ;  /* 0x0000000228287220 */ /* 0x000fe20000400000 */
[----:B------:R-:W-:Y:S02]  /*17b30*/  F2FP.BF16.F32.PACK_AB R37, RZ, R37 ;  /* 0x00000025ff25723e */ /* 0x000fe400000010ff */
[----:B------:R-:W-:Y:S02]  /*17b40*/  F2FP.BF16.F32.PACK_AB R38, RZ, R38 ;  /* 0x00000026ff26723e */ /* 0x000fe400000010ff */
[----:B------:R-:W-:Y:S01]  /*17b50*/  F2FP.BF16.F32.PACK_AB R39, RZ, R39 ;  /* 0x00000027ff27723e */ /* 0x000fe200000010ff */
[----:B------:R-:W-:Y:S01]  /*17b60*/  @P5 STG.E.U16 desc[UR36][R4.64+0x32], R37 ;  /* 0x0000322504005986 */ /* 0x000fe2000c101524 */
[----:B------:R-:W-:-:S02]  /*17b70*/  F2FP.BF16.F32.PACK_AB R40, RZ, R40 ;  /* 0x00000028ff28723e */ /* 0x000fc400000010ff */
[C---:B------:R-:W-:Y:S01]  /*17b80*/  ISETP.GT.AND P5, PT, R0.reuse, 0x21, P1 ;  /* 0x000000210000780c */ /* 0x040fe20000fa4270 */
[----:B------:R-:W-:Y:S01]  /*17b90*/  @P2 STG.E.U16 desc[UR36][R6.64+0x30], R38 ;  /* 0x0000302606002986 */ /* 0x000fe2000c101524 */
[C---:B------:R-:W-:Y:S01]  /*17ba0*/  ISETP.GT.AND P2, PT, R0.reuse, 0x20, P0 ;  /* 0x000000200000780c */ /* 0x040fe20000744270 */
[-C--:B------:R-:W-:Y:S02]  /*17bb0*/  FMUL R41, R41, R2.reuse ;  /* 0x0000000229297220 */ /* 0x080fe40000400000 */
[----:B------:R-:W-:Y:S01]  /*17bc0*/  @P3 STG.E.U16 desc[UR36][R6.64+0x32], R39 ;  /* 0x0000322706003986 */ /* 0x000fe2000c101524 */
[----:B------:R-:W-:Y:S01]  /*17bd0*/  ISETP.GT.AND P3, PT, R0, 0x21, P0 ;  /* 0x000000210000780c */ /* 0x000fe20000764270 */
[-C--:B------:R-:W-:Y:S02]  /*17be0*/  FMUL R42, R42, R2.reuse ;  /* 0x000000022a2a7220 */ /* 0x080fe40000400000 */
[----:B------:R-:W-:Y:S01]  /*17bf0*/  @P4 STG.E.U16 desc[UR36][R4.64+0x40], R40 ;  /* 0x0000402804004986 */ /* 0x000fe2000c101524 */
[----:B------:R-:W-:Y:S01]  /*17c00*/  ISETP.GT.AND P4, PT, R0, 0x28, P1 ;  /* 0x000000280000780c */ /* 0x000fe20000f84270 */
[-C--:B------:R-:W-:Y:S01]  /*17c10*/  FMUL R43, R43, R2.reuse ;  /* 0x000000022b2b7220 */ /* 0x080fe20000400000 */
[----:B------:R-:W-:Y:S01]  /*17c20*/  FMUL R44, R44, R2 ;  /* 0x000000022c2c7220 */ /* 0x000fe20000400000 */
[----:B------:R-:W-:-:S02]  /*17c30*/  F2FP.BF16.F32.PACK_AB R41, RZ, R41 ;  /* 0x00000029ff29723e */ /* 0x000fc400000010ff */
[----:B------:R-:W-:Y:S02]  /*17c40*/  F2FP.BF16.F32.PACK_AB R42, RZ, R42 ;  /* 0x0000002aff2a723e */ /* 0x000fe400000010ff */
        /* <DEDUP_REMOVED lines=357> */
[----:B------:R-:W-:Y:S01]  /*192a0*/  ISETP.GT.AND P2, PT, R0, 0xd8, P0 ;  /* 0x000000d80000780c */ /* 0x000fe20000744270 */
[-C--:B------:R-:W-:Y:S02]  /*192b0*/  FMUL R133, R133, R2.reuse ;  /* 0x0000000285857220 */ /* 0x080fe40000400000 */
[----:B------:R-:W-:Y:S01]  /*192c0*/  @P3 STG.E.U16 desc[UR36][R6.64+0x1a2], R131 ;  /* 0x0001a28306003986 */ /* 0x000fe2000c101524 */
[----:B------:R-:W-:-:S03]  /*192d0*/  FMUL R134, R134, R2 ;  /* 0x0000000286867220 */ /* 0x000fc60000400000 */
[----:B------:R-:W-:Y:S01]  /*192e0*/  @P4 STG.E.U16 desc[UR36][R4.64+0x1b0], R132 ;  /* 0x0001b08404004986 */ /* 0x000fe2000c101524 */
[C---:B------:R-:W-:Y:S01]  /*192f0*/  ISETP.GT.AND P4, PT, R0.reuse, 0xd9, P0 ;  /* 0x000000d90000780c */ /* 0x040fe20000784270 */
[----:B------:R-:W-:Y:S01]  /*19300*/  FMUL R135, R135, R2 ;  /* 0x0000000287877220 */ /* 0x000fe20000400000 */
[----:B------:R-:W-:Y:S02]  /*19310*/  F2FP.BF16.F32.PACK_AB R133, RZ, R133 ;  /* 0x00000085ff85723e */ /* 0x000fe400000010ff */
[----:B------:R-:W-:Y:S02]  /*19320*/  F2FP.BF16.F32.PACK_AB R134, RZ, R134 ;  /* 0x00000086ff86723e */ /* 0x000fe400000010ff */
[----:B------:R-:W-:Y:S01]  /*19330*/  F2FP.BF16.F32.PACK_AB R135, RZ, R135 ;  /* 0x00000087ff87723e */ /* 0x000fe200000010ff */
[----:B------:R-:W-:Y:S01]  /*19340*/  @P5 STG.E.U16 desc[UR36][R4.64+0x1b2], R133 ;  /* 0x0001b28504005986 */ /* 0x000fe2000c101524 */
[----:B------:R-:W-:-:S03]  /*19350*/  ISETP.GT.AND P5, PT, R0, 0xe0, P1 ;  /* 0x000000e00000780c */ /* 0x000fc60000fa4270 */
[----:B------:R-:W-:Y:S01]  /*19360*/  @P2 STG.E.U16 desc[UR36][R6.64+0x1b0], R134 ;  /* 0x0001b08606002986 */ /* 0x000fe2000c101524 */
[----:B------:R-:W-:Y:S01]  /*19370*/  ISETP.GT.AND P2, PT, R0, 0xe1, P1 ;  /* 0x000000e10000780c */ /* 0x000fe20000f44270 */
[-C--:B------:R-:W-:Y:S01]  /*19380*/  FMUL R136, R136, R2.reuse ;  /* 0x0000000288887220 */ /* 0x080fe20000400000 */
[C---:B------:R-:W-:Y:S01]  /*19390*/  ISETP.GT.AND P3, PT, R0.reuse, 0xe0, P0 ;  /* 0x000000e00000780c */ /* 0x040fe20000764270 */
[----:B------:R-:W-:Y:S01]  /*193a0*/  @P4 STG.E.U16 desc[UR36][R6.64+0x1b2], R135 ;  /* 0x0001b28706004986 */ /* 0x000fe2000c101524 */
[-C--:B------:R-:W-:Y:S01]  /*193b0*/  FMUL R137, R137, R2.reuse ;  /* 0x0000000289897220 */ /* 0x080fe20000400000 */
[----:B------:R-:W-:Y:S01]  /*193c0*/  ISETP.GT.AND P4, PT, R0, 0xe1, P0 ;  /* 0x000000e10000780c */ /* 0x000fe20000784270 */
[-C--:B------:R-:W-:Y:S01]  /*193d0*/  FMUL R138, R138, R2.reuse ;  /* 0x000000028a8a7220 */ /* 0x080fe20000400000 */
[----:B------:R-:W-:Y:S01]  /*193e0*/  FMUL R139, R139, R2 ;  /* 0x000000028b8b7220 */ /* 0x000fe20000400000 */
[----:B------:R-:W-:Y:S02]  /*193f0*/  F2FP.BF16.F32.PACK_AB R136, RZ, R136 ;  /* 0x00000088ff88723e */ /* 0x000fe400000010ff */
[----:B------:R-:W-:-:S02]  /*19400*/  F2FP.BF16.F32.PACK_AB R137, RZ, R137 ;  /* 0x00000089ff89723e */ /* 0x000fc400000010ff */
[----:B------:R-:W-:Y:S02]  /*19410*/  F2FP.BF16.F32.PACK_AB R138, RZ, R138 ;  /* 0x0000008aff8a723e */ /* 0x000fe400000010ff */
[----:B------:R-:W-:Y:S01]  /*19420*/  F2FP.BF16.F32.PACK_AB R139, RZ, R139 ;  /* 0x0000008bff8b723e */ /* 0x000fe200000010ff */
[----:B------:R-:W-:Y:S01]  /*19430*/  @P5 STG.E.U16 desc[UR36][R4.64+0x1c0], R136 ;  /* 0x0001c08804005986 */ /* 0x000fe2000c101524 */
[----:B------:R-:W-:-:S03]  /*19440*/  ISETP.GT.AND P5, PT, R0, 0xe9, P1 ;  /* 0x000000e90000780c */ /* 0x000fc60000fa4270 */
[----:B------:R-:W-:Y:S01]  /*19450*/  @P2 STG.E.U16 desc[UR36][R4.64+0x1c2], R137 ;  /* 0x0001c28904002986 */ /* 0x000fe2000c101524 */
[C---:B------:R-:W-:Y:S02]  /*19460*/  ISETP.GT.AND P2, PT, R0.reuse, 0xe8, P1 ;  /* 0x000000e80000780c */ /* 0x040fe40000f44270 */
[C---:B------:R-:W-:Y:S01]  /*19470*/  ISETP.GT.AND P6, PT, R0.reuse, 0xe8, P0 ;  /* 0x000000e80000780c */ /* 0x040fe200007c4270 */
[----:B------:R-:W-:Y:S01]  /*19480*/  @P3 STG.E.U16 desc[UR36][R6.64+0x1c0], R138 ;  /* 0x0001c08a06003986 */ /* 0x000fe2000c101524 */
[----:B------:R-:W-:Y:S01]  /*19490*/  ISETP.GT.AND P3, PT, R0, 0xe9, P0 ;  /* 0x000000e90000780c */ /* 0x000fe20000764270 */
[-C--:B------:R-:W-:Y:S01]  /*194a0*/  FMUL R140, R140, R2.reuse ;  /* 0x000000028c8c7220 */ /* 0x080fe20000400000 */
[-C--:B------:R-:W-:Y:S01]  /*194b0*/  FMUL R141, R141, R2.reuse ;  /* 0x000000028d8d7220 */ /* 0x080fe20000400000 */
[----:B------:R-:W-:Y:S01]  /*194c0*/  @P4 STG.E.U16 desc[UR36][R6.64+0x1c2], R139 ;  /* 0x0001c28b06004986 */ /* 0x000fe2000c101524 */
[----:B------:R-:W-:Y:S01]  /*194d0*/  ISETP.GT.AND P4, PT, R0, 0xf0, P1 ;  /* 0x000000f00000780c */ /* 0x000fe20000f84270 */
[-C--:B------:R-:W-:Y:S01]  /*194e0*/  FMUL R142, R142, R2.reuse ;  /* 0x000000028e8e7220 */ /* 0x080fe20000400000 */
[-C--:B------:R-:W-:Y:S01]  /*194f0*/  FMUL R143, R143, R2.reuse ;  /* 0x000000028f8f7220 */ /* 0x080fe20000400000 */
[----:B------:R-:W-:Y:S01]  /*19500*/  FMUL R144, R144, R2 ;  /* 0x0000000290907220 */ /* 0x000fe20000400000 */
[----:B------:R-:W-:-:S02]  /*19510*/  F2FP.BF16.F32.PACK_AB R140, RZ, R140 ;  /* 0x0000008cff8c723e */ /* 0x000fc400000010ff */
[----:B------:R-:W-:Y:S02]  /*19520*/  F2FP.BF16.F32.PACK_AB R141, RZ, R141 ;  /* 0x0000008dff8d723e */ /* 0x000fe400000010ff */
[----:B------:R-:W-:Y:S02]  /*19530*/  F2FP.BF16.F32.PACK_AB R142, RZ, R142 ;  /* 0x0000008eff8e723e */ /* 0x000fe400000010ff */
[----:B------:R-:W-:Y:S02]  /*19540*/  F2FP.BF16.F32.PACK_AB R143, RZ, R143 ;  /* 0x0000008fff8f723e */ /* 0x000fe400000010ff */
[----:B------:R-:W-:Y:S01]  /*19550*/  F2FP.BF16.F32.PACK_AB R144, RZ, R144 ;  /* 0x00000090ff90723e */ /* 0x000fe200000010ff */
[----:B------:R-:W-:Y:S01]  /*19560*/  @P2 STG.E.U16 desc[UR36][R4.64+0x1d0], R140 ;  /* 0x0001d08c04002986 */ /* 0x000fe2000c101524 */
[----:B------:R-:W-:-:S03]  /*19570*/  ISETP.GT.AND P2, PT, R0, 0xf1, P1 ;  /* 0x000000f10000780c */ /* 0x000fc60000f44270 */
[----:B------:R-:W-:Y:S01]  /*19580*/  @P5 STG.E.U16 desc[UR36][R4.64+0x1d2], R141 ;  /* 0x0001d28d04005986 */ /* 0x000fe2000c101524 */
[----:B------:R-:W-:-:S03]  /*19590*/  ISETP.GT.AND P5, PT, R0, 0xf0, P0 ;  /* 0x000000f00000780c */ /* 0x000fc600007a4270 */
[----:B------:R-:W-:Y:S01]  /*195a0*/  @P6 STG.E.U16 desc[UR36][R6.64+0x1d0], R142 ;  /* 0x0001d08e06006986 */ /* 0x000fe2000c101524 */
[----:B------:R-:W-:-:S03]  /*195b0*/  FMUL R145, R145, R2 ;  /* 0x0000000291917220 */ /* 0x000fc60000400000 */
[----:B------:R-:W-:Y:S01]  /*195c0*/  @P3 STG.E.U16 desc[UR36][R6.64+0x1d2], R143 ;  /* 0x0001d28f06003986 */ /* 0x000fe2000c101524 */
[----:B------:R-:W-:-:S03]  /*195d0*/  ISETP.GT.AND P3, PT, R0, 0xf8, P1 ;  /* 0x000000f80000780c */ /* 0x000fc60000f64270 */
[----:B------:R-:W-:Y:S01]  /*195e0*/  @P4 STG.E.U16 desc[UR36][R4.64+0x1e0], R144 ;  /* 0x0001e09004004986 */ /* 0x000fe2000c101524 */
[----:B------:R-:W-:Y:S01]  /*195f0*/  ISETP.GT.AND P4, PT, R0, 0xf1, P0 ;  /* 0x000000f10000780c */ /* 0x000fe20000784270 */
[-C--:B------:R-:W-:Y:S01]  /*19600*/  FMUL R146, R146, R2.reuse ;  /* 0x0000000292927220 */ /* 0x080fe20000400000 */
[C---:B------:R-:W-:Y:S01]  /*19610*/  ISETP.GT.AND P1, PT, R0.reuse, 0xf9, P1 ;  /* 0x000000f90000780c */ /* 0x040fe20000f24270 */
[-C--:B------:R-:W-:Y:S01]  /*19620*/  FMUL R147, R147, R2.reuse ;  /* 0x0000000293937220 */ /* 0x080fe20000400000 */
[----:B------:R-:W-:Y:S01]  /*19630*/  ISETP.GT.AND P6, PT, R0, 0xf8, P0 ;  /* 0x000000f80000780c */ /* 0x000fe200007c4270 */
[-C--:B------:R-:W-:Y:S01]  /*19640*/  FMUL R148, R148, R2.reuse ;  /* 0x0000000294947220 */ /* 0x080fe20000400000 */
[----:B------:R-:W-:Y:S01]  /*19650*/  FMUL R149, R149, R2 ;  /* 0x0000000295957220 */ /* 0x000fe20000400000 */
[----:B------:R-:W-:Y:S02]  /*19660*/  F2FP.BF16.F32.PACK_AB R145, RZ, R145 ;  /* 0x00000091ff91723e */ /* 0x000fe400000010ff */
[----:B------:R-:W-:-:S02]  /*19670*/  F2FP.BF16.F32.PACK_AB R146, RZ, R146 ;  /* 0x00000092ff92723e */ /* 0x000fc400000010ff */
[----:B------:R-:W-:Y:S02]  /*19680*/  ISETP.GT.AND P0, PT, R0, 0xf9, P0 ;  /* 0x000000f90000780c */ /* 0x000fe40000704270 */
[----:B------:R-:W-:Y:S01]  /*19690*/  F2FP.BF16.F32.PACK_AB R147, RZ, R147 ;  /* 0x00000093ff93723e */ /* 0x000fe200000010ff */
[----:B------:R-:W-:Y:S01]  /*196a0*/  FMUL R150, R150, R2 ;  /* 0x0000000296967220 */ /* 0x000fe20000400000 */
[----:B------:R-:W-:Y:S02]  /*196b0*/  F2FP.BF16.F32.PACK_AB R148, RZ, R148 ;  /* 0x00000094ff94723e */ /* 0x000fe400000010ff */
[----:B------:R-:W-:Y:S01]  /*196c0*/  F2FP.BF16.F32.PACK_AB R149, RZ, R149 ;  /* 0x00000095ff95723e */ /* 0x000fe200000010ff */
[----:B------:R-:W-:Y:S01]  /*196d0*/  FMUL R151, R151, R2 ;  /* 0x0000000297977220 */ /* 0x000fe20000400000 */
[----:B------:R-:W-:Y:S01]  /*196e0*/  @P2 STG.E.U16 desc[UR36][R4.64+0x1e2], R145 ;  /* 0x0001e29104002986 */ /* 0x000fe2000c101524 */
[----:B------:R-:W-:-:S03]  /*196f0*/  F2FP.BF16.F32.PACK_AB R150, RZ, R150 ;  /* 0x00000096ff96723e */ /* 0x000fc600000010ff */
[----:B------:R-:W-:Y:S01]  /*19700*/  @P5 STG.E.U16 desc[UR36][R6.64+0x1e0], R146 ;  /* 0x0001e09206005986 */ /* 0x000fe2000c101524 */
[----:B------:R-:W-:-:S03]  /*19710*/  F2FP.BF16.F32.PACK_AB R151, RZ, R151 ;  /* 0x00000097ff97723e */ /* 0x000fc600000010ff */
[----:B------:R-:W-:Y:S04]  /*19720*/  @P4 STG.E.U16 desc[UR36][R6.64+0x1e2], R147 ;  /* 0x0001e29306004986 */ /* 0x000fe8000c101524 */
[----:B------:R-:W-:Y:S04]  /*19730*/  @P3 STG.E.U16 desc[UR36][R4.64+0x1f0], R148 ;  /* 0x0001f09404003986 */ /* 0x000fe8000c101524 */
[----:B------:R0:W-:Y:S02]  /*19740*/  @P1 STG.E.U16 desc[UR36][R4.64+0x1f2], R149 ;  /* 0x0001f29504001986 */ /* 0x0001e4000c101524 */
[----:B0-----:R-:W-:Y:S01]  /*19750*/  @P6 IMAD.MOV.U32 R4, RZ, RZ, R6 ;  /* 0x000000ffff046224 */ /* 0x001fe200078e0006 */
[----:B------:R-:W-:-:S05]  /*19760*/  @P6 MOV R5, R7 ;  /* 0x0000000700056202 */ /* 0x000fca0000000f00 */
[----:B------:R0:W-:Y:S04]  /*19770*/  @P6 STG.E.U16 desc[UR36][R4.64+0x1f0], R150 ;  /* 0x0001f09604006986 */ /* 0x0001e8000c101524 */
[----:B------:R0:W-:Y:S02]  /*19780*/  @P0 STG.E.U16 desc[UR36][R6.64+0x1f2], R151 ;  /* 0x0001f29706000986 */ /* 0x0001e4000c101524 */
.L_x_536:
[----:B------:R-:W-:Y:S05]  /*19790*/  BSYNC B0 ;  /* 0x0000000000007941 */ /* 0x000fea0003800000 */
.L_x_28:
[----:B0-----:R-:W2:Y:S04]  /*197a0*/  LDL.LU R5, [R1+0x200] ;  /* 0x0002000001057983 */ /* 0x001ea80000300800 */
[----:B------:R-:W2:Y:S01]  /*197b0*/  LDL.LU R4, [R1+0x204] ;  /* 0x0002040001047983 */ /* 0x000ea20000300800 */
[----:B------:R-:W-:Y:S01]  /*197c0*/  ULDC UR4, c[0x0][0xc] ;  /* 0x0000030000047ab9 */ /* 0x000fe20000000800 */
[----:B------:R-:W-:Y:S01]  /*197d0*/  ULDC UR5, c[0x0][0x10] ;  /* 0x0000040000057ab9 */ /* 0x000fe20000000800 */
[----:B-----5:R-:W2:Y:S01]  /*197e0*/  LDC R3, c[0x0][0x14] ;  /* 0x00000500ff037b82 */ /* 0x020ea20000000800 */
[----:B------:R-:W-:Y:S01]  /*197f0*/  UIMAD.WIDE.U32 UR4, UR4, UR5, URZ ;  /* 0x00000005040472a5 */ /* 0x000fe2000f8e003f */
[----:B----4-:R-:W-:Y:S01]  /*19800*/  PRMT R0, RZ, 0x7610, R0 ;  /* 0x00007610ff007816 */ /* 0x010fe20000000000 */
[----:B------:R-:W-:Y:S01]  /*19810*/  UMOV UR42, 0xffffffff ;  /* 0xffffffff002a7882 */ /* 0x000fe20000000000 */
[----:B------:R-:W-:-:S03]  /*19820*/  UMOV UR43, 0xffffffff ;  /* 0xffffffff002b7882 */ /* 0x000fc60000000000 */
[----:B--2---:R-:W-:-:S04]  /*19830*/  IMAD.WIDE.U32 R4, R3, UR4, R4 ;  /* 0x0000000403047c25 */ /* 0x004fc8000f8e0004 */
[----:B------:R-:W-:Y:S01]  /*19840*/  IMAD R3, R3, UR5, RZ ;  /* 0x0000000503037c24 */ /* 0x000fe2000f8e02ff */
[----:B------:R-:W-:Y:S01]  /*19850*/  ULDC.64 UR4, c[0x0][0x650] ;  /* 0x0001940000047ab9 */ /* 0x000fe20000000a00 */
[----:B------:R-:W-:Y:S01]  /*19860*/  IMAD.MOV.U32 R7, RZ, RZ, R4 ;  /* 0x000000ffff077224 */ /* 0x000fe200078e0004 */
[----:B------:R-:W-:Y:S01]  /*19870*/  ISETP.GE.U32.AND P0, PT, R4, UR4, PT ;  /* 0x0000000404007c0c */ /* 0x000fe2000bf06070 */
[----:B------:R-:W-:-:S05]  /*19880*/  IMAD.IADD R6, R5, 0x1, R3 ;  /* 0x0000000105067824 */ /* 0x000fca00078e0203 */
[----:B------:R0:W-:Y:S01]  /*19890*/  STL [R1+0x200], R6 ;  /* 0x0002000601007387 */ /* 0x0001e20000100800 */
[----:B------:R-:W-:-:S03]  /*198a0*/  ISETP.GE.U32.AND.EX P0, PT, R6, UR5, PT, P0 ;  /* 0x0000000506007c0c */ /* 0x000fc6000bf06100 */
[----:B------:R0:W-:Y:S10]  /*198b0*/  STL [R1+0x204], R7 ;  /* 0x0002040701007387 */ /* 0x0001f40000100800 */
[----:B0-----:R-:W-:Y:S05]  /*198c0*/  @P0 BRA `(.L_x_537) ;  /* 0x0000000400880947 */ /* 0x001fea0003800000 */
[----:B------:R-:W0:Y:S01]  /*198d0*/  S2UR UR6, SR_CTAID.X ;  /* 0x00000000000679c3 */ /* 0x000e220000002500 */
[----:B------:R-:W-:Y:S01]  /*198e0*/  ULDC.64 UR12, c[0x0][0x628] ;  /* 0x00018a00000c7ab9 */ /* 0x000fe20000000a00 */
[----:B------:R-:W-:Y:S01]  /*198f0*/  ULDC UR4, c[0x0][0x150] ;  /* 0x0000540000047ab9 */ /* 0x000fe20000000800 */
[----:B------:R-:W-:Y:S01]  /*19900*/  ISETP.NE.U32.AND P0, PT, RZ, UR12, PT ;  /* 0x0000000cff007c0c */ /* 0x000fe2000bf05070 */
[----:B------:R-:W-:Y:S01]  /*19910*/  ULDC UR15, c[0x0][0x630] ;  /* 0x00018c00000f7ab9 */ /* 0x000fe20000000800 */
[C---:B------:R-:W-:Y:S01]  /*19920*/  R2UR UR16, R7.reuse ;  /* 0x00000000071072ca */ /* 0x040fe200000e0000 */
[----:B------:R-:W-:Y:S01]  /*19930*/  ULDC UR19, c[0x0][0x154] ;  /* 0x0000550000137ab9 */ /* 0x000fe20000000800 */
[----:B------:R-:W-:Y:S01]  /*19940*/  ISETP.NE.AND.EX P0, PT, RZ, UR13, PT, P0 ;  /* 0x0000000dff007c0c */ /* 0x000fe2000bf05300 */
[----:B------:R-:W2:Y:S01]  /*19950*/  S2UR UR18, SR_CTAID.Y ;  /* 0x00000000001279c3 */ /* 0x000ea20000002600 */
[----:B------:R-:W-:Y:S02]  /*19960*/  R2UR UR17, R6 ;  /* 0x00000000061172ca */ /* 0x000fe400000e0000 */
[----:B------:R-:W-:-:S02]  /*19970*/  R2UR UR10, R7 ;  /* 0x00000000070a72ca */ /* 0x000fc400000e0000 */
[----:B------:R-:W-:Y:S02]  /*19980*/  R2UR UR11, R6 ;  /* 0x00000000060b72ca */ /* 0x000fe400000e0000 */
[----:B0-----:R-:W-:-:S05]  /*19990*/  I2FP.F32.U32 R0, UR6 ;  /* 0x0000000600007c45 */ /* 0x001fca0008201000 */
[----:B------:R-:W-:-:S04]  /*199a0*/  FMUL R0, R0, UR4 ;  /* 0x0000000400007c20 */ /* 0x000fc80008400000 */
[----:B------:R0:W4:Y:S01]  /*199b0*/  F2I.U32.TRUNC.NTZ R3, R0 ;  /* 0x0000000000037305 */ /* 0x000122000020f000 */
[----:B--2---:R-:W-:Y:S05]  /*199c0*/  @!P0 BRA `(.L_x_538) ;  /* 0x0000000000308947 */ /* 0x004fea0003800000 */
        /* <DEDUP_REMOVED lines=12> */
.L_x_538:
[----:B------:R-:W-:Y:S01]  /*19a90*/  USHF.R.U64 UR43, UR10, UR15, UR11 ;  /* 0x0000000f0a2b7299 */ /* 0x000fe2000800120b */
[----:B0-----:R-:W-:Y:S01]  /*19aa0*/  I2FP.F32.U32 R0, UR18 ;  /* 0x0000001200007c45 */ /* 0x001fe20008201000 */
[----:B------:R-:W-:Y:S02]  /*19ab0*/  USHF.R.U32.HI UR4, URZ, UR15, UR11 ;  /* 0x0000000f3f047299 */ /* 0x000fe4000801160b */
        /* <DEDUP_REMOVED lines=8> */
[----:B------:R-:W-:Y:S01]  /*19b40*/  UIMAD.WIDE.U32 UR8, UR10, UR12, UR8 ;  /* 0x0000000c0a0872a5 */ /* 0x000fe2000f8e0008 */
[----:B----4-:R-:W-:Y:S01]  /*19b50*/  R2UR UR12, R3 ;  /* 0x00000000030c72ca */ /* 0x010fe200000e0000 */
[----:B------:R-:W-:Y:S01]  /*19b60*/  UIMAD UR10, UR10, UR13, UR4 ;  /* 0x0000000d0a0a72a4 */ /* 0x000fe2000f8e0204 */
[----:B------:R-:W-:Y:S01]  /*19b70*/  ULDC UR11, c[0x0][0x618] ;  /* 0x00018600000b7ab9 */ /* 0x000fe20000000800 */
[----:B------:R-:W-:Y:S02]  /*19b80*/  ULDC UR21, c[0x0][0x658] ;  /* 0x0001960000157ab9 */ /* 0x000fe40000000800 */
[----:B------:R-:W-:Y:S01]  /*19b90*/  UIADD3 UR9, UR9, UR10, URZ ;  /* 0x0000000a09097290 */ /* 0x000fe2000fffe03f */
[----:B------:R-:W-:Y:S01]  /*19ba0*/  UMOV UR15, 0xffffffff ;  /* 0xffffffff000f7882 */ /* 0x000fe20000000000 */
[----:B------:R-:W-:Y:S01]  /*19bb0*/  ULDC.64 UR4, c[0x0][0x640] ;  /* 0x0001900000047ab9 */ /* 0x000fe20000000a00 */
[----:B------:R-:W-:Y:S01]  /*19bc0*/  USHF.L.U32 UR15, UR15, UR21, URZ ;  /* 0x000000150f0f7299 */ /* 0x000fe2000800063f */
[----:B------:R-:W-:Y:S01]  /*19bd0*/  ISETP.NE.U32.AND P0, PT, RZ, UR4, PT ;  /* 0x00000004ff007c0c */ /* 0x000fe2000bf05070 */
[----:B------:R-:W-:-:S02]  /*19be0*/  USHF.R.U64 UR16, UR8, UR11, UR9 ;  /* 0x0000000b08107299 */ /* 0x000fc40008001209 */
[----:B------:R-:W-:Y:S01]  /*19bf0*/  USHF.R.U32.HI UR8, URZ, UR11, UR9 ;  /* 0x0000000b3f087299 */ /* 0x000fe20008011609 */
[----:B0-----:R-:W-:Y:S01]  /*19c00*/  R2UR UR14, R0 ;  /* 0x00000000000e72ca */ /* 0x001fe200000e0000 */
[----:B------:R-:W-:Y:S01]  /*19c10*/  ULDC UR17, c[0x0][0x608] ;  /* 0x0001820000117ab9 */ /* 0x000fe20000000800 */
[----:B------:R-:W-:Y:S01]  /*19c20*/  ULOP3.LUT UR41, URZ, UR15, URZ, 0x33, !UPT ;  /* 0x0000000f3f297292 */ /* 0x000fe2000f8e333f */
[----:B------:R-:W-:Y:S01]  /*19c30*/  ISETP.NE.AND.EX P0, PT, RZ, UR5, PT, P0 ;  /* 0x00000005ff007c0c */ /* 0x000fe2000bf05300 */
[----:B------:R-:W-:Y:S02]  /*19c40*/  USHF.R.U64 UR15, UR16, UR17, UR8 ;  /* 0x00000011100f7299 */ /* 0x000fe40008001208 */
[----:B------:R-:W-:Y:S02]  /*19c50*/  USHF.R.U32.HI UR8, URZ, UR17, UR8 ;  /* 0x000000113f087299 */ /* 0x000fe40008011608 */
[----:B------:R-:W-:Y:S02]  /*19c60*/  UIADD3 UR12, -UR12, URZ, URZ ;  /* 0x0000003f0c0c7290 */ /* 0x000fe4000fffe13f */
[----:B------:R-:W-:Y:S01]  /*19c70*/  USHF.R.U64 UR17, UR15, UR21, UR8 ;  /* 0x000000150f117299 */ /* 0x000fe20008001208 */
[----:B------:R-:W-:Y:S01]  /*19c80*/  UMOV UR19, 0x1 ;  /* 0x0000000100137882 */ /* 0x000fe20000000000 */
[----:B------:R-:W-:Y:S01]  /*19c90*/  ULDC UR13, c[0x0][0x144] ;  /* 0x00005100000d7ab9 */ /* 0x000fe20000000800 */
[----:B------:R-:W-:Y:S01]  /*19ca0*/  ULDC UR7, c[0x0][0x600] ;  /* 0x0001800000077ab9 */ /* 0x000fe20000000800 */
[----:B------:R-:W-:-:S02]  /*19cb0*/  USHF.L.U32 UR24, UR19, UR21, URZ ;  /* 0x0000001513187299 */ /* 0x000fc4000800063f */
[----:B------:R-:W-:Y:S02]  /*19cc0*/  USHF.R.U32.HI UR8, URZ, UR21, UR8 ;  /* 0x000000153f087299 */ /* 0x000fe40008011608 */
[----:B------:R-:W-:Y:S02]  /*19cd0*/  UIMAD UR21, UR13, UR12, UR6 ;  /* 0x0000000c0d1572a4 */ /* 0x000fe4000f8e0206 */
[----:B------:R-:W-:Y:S02]  /*19ce0*/  UIADD3 UR20, UR7, -0x1, URZ ;  /* 0xffffffff07147890 */ /* 0x000fe4000fffe03f */
[----:B------:R-:W-:Y:S01]  /*19cf0*/  UIADD3 UR19, -UR14, URZ, URZ ;  /* 0x0000003f0e137290 */ /* 0x000fe2000fffe13f */
        /* <DEDUP_REMOVED lines=17> */
.L_x_539:
[----:B------:R-:W-:Y:S01]  /*19e10*/  UISETP.NE.AND UP0, UPT, UR45, URZ, UPT ;  /* 0x0000003f2d00728c */ /* 0x000fe2000bf05270 */
[----:B------:R-:W-:Y:S01]  /*19e20*/  IMAD.MOV.U32 R0, RZ, RZ, 0x1 ;  /* 0x00000001ff007424 */ /* 0x000fe200078e00ff */
[----:B------:R-:W-:Y:S02]  /*19e30*/  USHF.R.U64 UR4, UR6, UR22, UR8 ;  /* 0x0000001606047299 */ /* 0x000fe40008001208 */
[----:B------:R-:W-:Y:S02]  /*19e40*/  ULOP3.LUT UR41, UR15, UR41, URZ, 0xc0, !UPT ;  /* 0x000000290f297292 */ /* 0x000fe4000f8ec03f */
[----:B------:R-:W-:Y:S02]  /*19e50*/  UIADD3 UR5, -UR4, URZ, URZ ;  /* 0x0000003f04057290 */ /* 0x000fe4000fffe13f */
[----:B------:R-:W-:Y:S02]  /*19e60*/  UIMAD UR41, UR24, UR4, UR41 ;  /* 0x00000004182972a4 */ /* 0x000fe4000f8e0229 */
[----:B------:R-:W-:-:S02]  /*19e70*/  ULOP3.LUT UR16, UR16, UR20, URZ, 0xc0, !UPT ;  /* 0x0000001410107292 */ /* 0x000fc4000f8ec03f */
[----:B------:R-:W-:Y:S02]  /*19e80*/  @UP0 UIMAD UR21, UR25, UR19, UR18 ;  /* 0x00000013191502a4 */ /* 0x000fe4000f8e0212 */
[----:B------:R-:W-:-:S03]  /*19e90*/  UIMAD UR4, UR5, UR23, UR17 ;  /* 0x00000017050472a4 */ /* 0x000fc6000f8e0211 */
[----:B------:R-:W-:Y:S01]  /*19ea0*/  ULDC UR5, c[0x0][0x610] ;  /* 0x0001840000057ab9 */ /* 0x000fe20000000800 */
[----:B------:R-:W-:Y:S02]  /*19eb0*/  UIMAD UR4, UR4, UR7, UR16 ;  /* 0x00000007040472a4 */ /* 0x000fe4000f8e0210 */
[----:B------:R-:W-:-:S04]  /*19ec0*/  UIMAD UR41, UR41, UR5, UR21 ;  /* 0x00000005292972a4 */ /* 0x000fc8000f8e0215 */
[----:B------:R-:W-:Y:S02]  /*19ed0*/  USEL UR42, UR4, UR41, !UP0 ;  /* 0x00000029042a7287 */ /* 0x000fe4000c000000 */
[----:B------:R-:W-:-:S12]  /*19ee0*/  USEL UR41, UR41, UR4, !UP0 ;  /* 0x0000000429297287 */ /* 0x000fd8000c000000 */
.L_x_537:
[----:B------:R-:W-:-:S13]  /*19ef0*/  LOP3.LUT P0, RZ, R0, 0xff, RZ, 0xc0, !PT ;  /* 0x000000ff00ff7812 */ /* 0x000fda000780c0ff */
[----:B------:R-:W-:Y:S05]  /*19f00*/  @P0 BRA `(.L_x_540) ;  /* 0xfffffe7000780947 */ /* 0x000fea000383ffff */
[----:B------:R-:W-:Y:S05]  /*19f10*/  EXIT ;  /* 0x000000000000794d */ /* 0x000fea0003800000 */
.L_x_3:
[----:B------:R-:W2:Y:S01]  /*19f20*/  LDL R5, [R1+0x204] ;  /* 0x0002040001057983 */ /* 0x000ea20000100800 */
[----:B------:R-:W-:-:S03]  /*19f30*/  ULDC.64 UR8, c[0x0][0x650] ;  /* 0x0001940000087ab9 */ /* 0x000fc60000000a00 */
[----:B------:R-:W3:Y:S01]  /*19f40*/  LDL R4, [R1+0x200] ;  /* 0x0002000001047983 */ /* 0x000ee20000100800 */
[----:B------:R-:W-:Y:S01]  /*19f50*/  PRMT R0, RZ, 0x7610, R0 ;  /* 0x00007610ff007816 */ /* 0x000fe20000000000 */
[----:B------:R-:W-:Y:S01]  /*19f60*/  IMAD.MOV.U32 R2, RZ, RZ, -0x1 ;  /* 0xffffffffff027424 */ /* 0x000fe200078e00ff */
[----:B------:R-:W-:Y:S01]  /*19f70*/  MOV R3, 0xffffffff ;  /* 0xffffffff00037802 */ /* 0x000fe20000000f00 */
[----:B------:R-:W-:Y:S01]  /*19f80*/  IMAD.MOV.U32 R9, RZ, RZ, -0x1 ;  /* 0xffffffffff097424 */ /* 0x000fe200078e00ff */
[----:B--2---:R-:W-:-:S04]  /*19f90*/  ISETP.GE.U32.AND P0, PT, R5, UR8, PT ;  /* 0x0000000805007c0c */ /* 0x004fc8000bf06070 */
[----:B---3--:R-:W-:-:S13]  /*19fa0*/  ISETP.GE.U32.AND.EX P0, PT, R4, UR9, PT, P0 ;  /* 0x0000000904007c0c */ /* 0x008fda000bf06100 */
[----:B------:R-:W-:Y:S05]  /*19fb0*/  @P0 BRA `(.L_x_541) ;  /* 0x00000004008c0947 */ /* 0x000fea0003800000 */
[----:B------:R-:W-:Y:S01]  /*19fc0*/  I2FP.F32.U32 R0, UR4 ;  /* 0x0000000400007c45 */ /* 0x000fe20008201000 */
[----:B0-----:R-:W-:Y:S01]  /*19fd0*/  ULDC.64 UR16, c[0x0][0x628] ;  /* 0x00018a0000107ab9 */ /* 0x001fe20000000a00 */
        /* <DEDUP_REMOVED lines=24> */
.L_x_542:
        /* <DEDUP_REMOVED lines=24> */
[----:B------:R-:W-:Y:S01]  /*1a2e0*/  UMOV UR19, 0x1 ;  /* 0x0000000100137882 */ /* 0x000fe20000000000 */
[----:B------:R-:W-:Y:S01]  /*1a2f0*/  ULDC UR20, c[0x0][0x608] ;  /* 0x0001820000147ab9 */ /* 0x000fe20000000800 */
[----:B------:R-:W-:Y:S01]  /*1a300*/  USHF.L.U32 UR26, UR19, UR23, URZ ;  /* 0x00000017131a7299 */ /* 0x000fe2000800063f */
[----:B------:R-:W-:Y:S01]  /*1a310*/  ISETP.NE.AND.EX P0, PT, RZ, UR9, PT, P0 ;  /* 0x00000009ff007c0c */ /* 0x000fe2000bf05300 */
[----:B------:R-:W-:Y:S02]  /*1a320*/  USHF.R.U64 UR19, UR18, UR20, UR11 ;  /* 0x0000001412137299 */ /* 0x000fe4000800120b */
[----:B------:R-:W-:Y:S02]  /*1a330*/  USHF.R.U32.HI UR11, URZ, UR20, UR11 ;  /* 0x000000143f0b7299 */ /* 0x000fe4000801160b */
[----:B------:R-:W-:-:S02]  /*1a340*/  UIADD3 UR15, -UR15, URZ, URZ ;  /* 0x0000003f0f0f7290 */ /* 0x000fc4000fffe13f */
[----:B------:R-:W-:Y:S01]  /*1a350*/  USHF.R.U64 UR20, UR19, UR23, UR11 ;  /* 0x0000001713147299 */ /* 0x000fe2000800120b */
[----:B------:R-:W-:Y:S01]  /*1a360*/  ULDC UR16, c[0x0][0x144] ;  /* 0x0000510000107ab9 */ /* 0x000fe20000000800 */
[----:B------:R-:W-:Y:S01]  /*1a370*/  ULDC UR6, c[0x0][0x600] ;  /* 0x0001800000067ab9 */ /* 0x000fe20000000800 */
[----:B------:R-:W-:Y:S02]  /*1a380*/  USHF.R.U32.HI UR11, URZ, UR23, UR11 ;  /* 0x000000173f0b7299 */ /* 0x000fe4000801160b */
[----:B------:R-:W-:Y:S02]  /*1a390*/  UIMAD UR23, UR16, UR15, UR4 ;  /* 0x0000000f101772a4 */ /* 0x000fe4000f8e0204 */
[----:B------:R-:W-:Y:S02]  /*1a3a0*/  UIADD3 UR22, UR6, -0x1, URZ ;  /* 0xffffffff06167890 */ /* 0x000fe4000fffe03f */
[----:B------:R-:W-:Y:S02]  /*1a3b0*/  ULOP3.LUT UR27, URZ, UR13, URZ, 0x33, !UPT ;  /* 0x0000000d3f1b7292 */ /* 0x000fe4000f8e333f */
        /* <DEDUP_REMOVED lines=18> */
.L_x_543:
[----:B------:R-:W-:Y:S01]  /*1a4e0*/  UISETP.NE.AND UP0, UPT, UR45, URZ, UPT ;  /* 0x0000003f2d00728c */ /* 0x000fe2000bf05270 */
[----:B------:R-:W-:Y:S01]  /*1a4f0*/  IMAD.MOV.U32 R0, RZ, RZ, 0x1 ;  /* 0x00000001ff007424 */ /* 0x000fe200078e00ff */
[----:B------:R-:W-:Y:S01]  /*1a500*/  USHF.R.U64 UR8, UR4, UR24, UR11 ;  /* 0x0000001804087299 */ /* 0x000fe2000800120b */
[----:B------:R-:W-:Y:S01]  /*1a510*/  MOV R9, UR5 ;  /* 0x0000000500097c02 */ /* 0x000fe20008000f00 */
[----:B------:R-:W-:Y:S02]  /*1a520*/  ULOP3.LUT UR4, UR19, UR27, URZ, 0xc0, !UPT ;  /* 0x0000001b13047292 */ /* 0x000fe4000f8ec03f */
[----:B------:R-:W-:Y:S02]  /*1a530*/  ULOP3.LUT UR18, UR18, UR22, URZ, 0xc0, !UPT ;  /* 0x0000001612127292 */ /* 0x000fe4000f8ec03f */
[----:B------:R-:W-:-:S03]  /*1a540*/  UIMAD UR4, UR26, UR8, UR4 ;  /* 0x000000081a0472a4 */ /* 0x000fc6000f8e0204 */
[----:B------:R-:W-:Y:S02]  /*1a550*/  @UP0 UIMAD UR23, UR28, UR21, UR7 ;  /* 0x000000151c1702a4 */ /* 0x000fe4000f8e0207 */
[----:B------:R-:W-:-:S03]  /*1a560*/  UIADD3 UR7, -UR8, URZ, URZ ;  /* 0x0000003f08077290 */ /* 0x000fc6000fffe13f */
[----:B------:R-:W-:Y:S01]  /*1a570*/  ULDC UR8, c[0x0][0x610] ;  /* 0x0001840000087ab9 */ /* 0x000fe20000000800 */
[----:B------:R-:W-:Y:S02]  /*1a580*/  UIMAD UR7, UR7, UR25, UR20 ;  /* 0x00000019070772a4 */ /* 0x000fe4000f8e0214 */
[----:B------:R-:W-:Y:S02]  /*1a590*/  UIMAD UR4, UR4, UR8, UR23 ;  /* 0x00000008040472a4 */ /* 0x000fe4000f8e0217 */
[----:B------:R-:W-:-:S04]  /*1a5a0*/  UIMAD UR7, UR7, UR6, UR18 ;  /* 0x00000006070772a4 */ /* 0x000fc8000f8e0212 */
[----:B------:R-:W-:Y:S02]  /*1a5b0*/  USEL UR6, UR7, UR4, !UP0 ;  /* 0x0000000407067287 */ /* 0x000fe4000c000000 */
[----:B------:R-:W-:-:S04]  /*1a5c0*/  USEL UR4, UR4, UR7, !UP0 ;  /* 0x0000000704047287 */ /* 0x000fc8000c000000 */
[----:B------:R-:W-:Y:S02]  /*1a5d0*/  IMAD.U32 R2, RZ, RZ, UR6 ;  /* 0x00000006ff027e24 */ /* 0x000fe4000f8e00ff */
[----:B------:R-:W-:-:S07]  /*1a5e0*/  IMAD.U32 R3, RZ, RZ, UR4 ;  /* 0x00000004ff037e24 */ /* 0x000fce000f8e00ff */
.L_x_541:
[----:B------:R-:W-:-:S08]  /*1a5f0*/  NOP ;  /* 0x0000000000007918 */ /* 0x000fd00000000000 */
[----:B0-----:R-:W0:-:S00]  /*1a600*/  USETMAXREG.DEALLOC.CTAPOOL 0x18 ;  /* 0x00000018000079c8 */ /* 0x001e0000080e0500 */
[----:B------:R-:W-:-:S13]  /*1a610*/  ISETP.NE.AND P0, PT, RZ, UR10, PT ;  /* 0x0000000aff007c0c */ /* 0x000fda000bf05270 */
[----:B------:R-:W-:Y:S05]  /*1a620*/  @P0 EXIT ;  /* 0x000000000000094d */ /* 0x000fea0003800000 */
[----:B0-----:R-:W-:Y:S01]  /*1a630*/  LOP3.LUT P0, RZ, R0, 0xff, RZ, 0xc0, !PT ;  /* 0x000000ff00ff7812 */ /* 0x001fe2000780c0ff */
[----:B------:R-:W-:Y:S01]  /*1a640*/  IMAD.MOV.U32 R0, RZ, RZ, 0x1 ;  /* 0x00000001ff007424 */ /* 0x000fe200078e00ff */
[----:B------:R-:W-:-:S11]  /*1a650*/  MOV R6, RZ ;  /* 0x000000ff00067202 */ /* 0x000fd60000000f00 */
[----:B------:R-:W-:Y:S05]  /*1a660*/  @!P0 BRA `(.L_x_544) ;  /* 0x0000000c005c8947 */ /* 0x000fea0003800000 */
[----:B------:R-:W0:Y:S01]  /*1a670*/  S2R R4, SR_TID.X ;  /* 0x0000000000047919 */ /* 0x000e220000002100 */
[----:B------:R-:W-:Y:S01]  /*1a680*/  ULDC UR4, c[0x0][0x28c] ;  /* 0x0000a30000047ab9 */ /* 0x000fe20000000800 */
[----:B------:R-:W-:Y:S01]  /*1a690*/  ULDC UR6, c[0x0][0x658] ;  /* 0x0001960000067ab9 */ /* 0x000fe20000000800 */
[----:B------:R-:W-:Y:S01]  /*1a6a0*/  UIADD3 UR10, UR4, 0x3f, URZ ;  /* 0x0000003f040a7890 */ /* 0x000fe2000fffe03f */
[----:B------:R-:W-:Y:S01]  /*1a6b0*/  BSSY B0, `(.L_x_544) ;  /* 0x00000d2000007945 */ /* 0x000fe20003800000 */
[----:B------:R-:W-:Y:S01]  /*1a6c0*/  UMOV UR7, 0xffffffff ;  /* 0xffffffff00077882 */ /* 0x000fe20000000000 */
[----:B------:R-:W-:Y:S01]  /*1a6d0*/  ULDC UR5, c[0x0][0x600] ;  /* 0x0001800000057ab9 */ /* 0x000fe20000000800 */
[----:B------:R-:W-:Y:S01]  /*1a6e0*/  UMOV UR9, 0x1 ;  /* 0x0000000100097882 */ /* 0x000fe20000000000 */
[----:B------:R-:W-:Y:S01]  /*1a6f0*/  USHF.L.U32 UR7, UR7, UR6, URZ ;  /* 0x0000000607077299 */ /* 0x000fe2000800063f */
[----:B------:R-:W-:Y:S01]  /*1a700*/  IMAD.MOV.U32 R8, RZ, RZ, 0x1 ;  /* 0x00000001ff087424 */ /* 0x000fe200078e00ff */
[----:B------:R-:W-:Y:S01]  /*1a710*/  UIADD3 UR4, UR5, -0x1, URZ ;  /* 0xffffffff05047890 */ /* 0x000fe2000fffe03f */
[----:B------:R-:W-:Y:S01]  /*1a720*/  IMAD.MOV.U32 R0, RZ, RZ, 0x1 ;  /* 0x00000001ff007424 */ /* 0x000fe200078e00ff */
[----:B------:R-:W-:Y:S01]  /*1a730*/  USHF.R.S32.HI UR11, URZ, 0x1f, UR10 ;  /* 0x0000001f3f0b7899 */ /* 0x000fe2000801140a */
[----:B------:R-:W-:Y:S01]  /*1a740*/  IMAD.MOV.U32 R6, RZ, RZ, RZ ;  /* 0x000000ffff067224 */ /* 0x000fe200078e00ff */
[----:B------:R-:W-:Y:S01]  /*1a750*/  ULDC UR8, c[0x0][0xc] ;  /* 0x0000030000087ab9 */ /* 0x000fe20000000800 */
[----:B------:R-:W-:-:S02]  /*1a760*/  USHF.L.U32 UR5, UR9, UR6, URZ ;  /* 0x0000000609057299 */ /* 0x000fc4000800063f */
[----:B------:R-:W-:Y:S01]  /*1a770*/  ULEA.HI UR11, UR11, UR10, URZ, 0x6 ;  /* 0x0000000a0b0b7291 */ /* 0x000fe2000f8f303f */
[----:B------:R-:W-:Y:S01]  /*1a780*/  ULDC UR9, c[0x0][0x10] ;  /* 0x0000040000097ab9 */ /* 0x000fe20000000800 */
[----:B------:R-:W-:Y:S02]  /*1a790*/  ULOP3.LUT UR6, URZ, UR7, URZ, 0x33, !UPT ;  /* 0x000000073f067292 */ /* 0x000fe4000f8e333f */
[----:B------:R-:W-:Y:S01]  /*1a7a0*/  UIMAD.WIDE.U32 UR8, UR8, UR9, URZ ;  /* 0x00000009080872a5 */ /* 0x000fe2000f8e003f */
[----:B------:R-:W-:Y:S01]  /*1a7b0*/  ULDC UR7, c[0x0][0x14] ;  /* 0x0000050000077ab9 */ /* 0x000fe20000000800 */
[----:B------:R-:W-:Y:S02]  /*1a7c0*/  USHF.R.S32.HI UR18, URZ, 0x6, UR11 ;  /* 0x000000063f127899 */ /* 0x000fe4000801140b */
[----:B------:R-:W-:Y:S02]  /*1a7d0*/  UIMAD.WIDE.U32 UR20, UR8, UR7, URZ ;  /* 0x00000007081472a5 */ /* 0x000fe4000f8e003f */
[----:B------:R-:W-:-:S02]  /*1a7e0*/  UIMAD UR13, UR9, UR7, URZ ;  /* 0x00000007090d72a4 */ /* 0x000fc4000f8e023f */
[----:B------:R-:W-:Y:S01]  /*1a7f0*/  ULOP3.LUT UR24, UR40, 0x2, URZ, 0xfc, !UPT ;  /* 0x0000000228187892 */ /* 0x000fe2000f8efc3f */
[C---:B0-----:R-:W-:Y:S01]  /*1a800*/  LOP3.LUT P2, RZ, R4.reuse, 0x7f, RZ, 0xc0, !PT ;  /* 0x0000007f04ff7812 */ /* 0x041fe2000784c0ff */
[----:B------:R-:W-:Y:S01]  /*1a810*/  UIADD3 UR13, UR21, UR13, URZ ;  /* 0x0000000d150d7290 */ /* 0x000fe2000fffe03f */
[----:B------:R-:W-:Y:S01]  /*1a820*/  LOP3.LUT P0, RZ, R4, 0x1f, RZ, 0xc0, !PT ;  /* 0x0000001f04ff7812 */ /* 0x000fe2000780c0ff */
[----:B------:R-:W-:Y:S01]  /*1a830*/  UIADD3 UR25, UR18, 0x1, URZ ;  /* 0x0000000112197890 */ /* 0x000fe2000fffe03f */
[----:B------:R-:W-:Y:S02]  /*1a840*/  ULDC.64 UR22, c[0x0][0x198] ;  /* 0x0000660000167ab9 */ /* 0x000fe40000000a00 */
[----:B------:R-:W-:-:S13]  /*1a850*/  PLOP3.LUT P0, PT, P0, P2, PT, 0x8a, 0x0 ;  /* 0x000000000000781c */ /* 0x000fda0000705172 */
.L_x_556:
[----:B------:R-:W-:-:S03]  /*1a860*/  UMOV UR7, 0xffffffff ;  /* 0xffffffff00077882 */ /* 0x000fc60000000000 */
[----:B------:R-:W-:Y:S05]  /*1a870*/  BRA.DIV UR7, `(.L_x_545) ;  /* 0x0000000e07a47947 */ /* 0x000fea000b800000 */
[----:B------:R-:W-:-:S13]  /*1a880*/  ELECT P6, URZ, PT ;  /* 0x00000000003f782f */ /* 0x000fda00038c0000 */
.L_x_566:
[----:B------:R-:W0:Y:S01]  /*1a890*/  LDC R4, c[0x0][0x28c] ;  /* 0x0000a300ff047b82 */ /* 0x000e220000000800 */
[----:B------:R-:W-:Y:S01]  /*1a8a0*/  BSSY B1, `(.L_x_546) ;  /* 0x0000035000017945 */ /* 0x000fe20003800000 */
[----:B0-----:R-:W-:-:S13]  /*1a8b0*/  ISETP.LT.OR P6, PT, R4, 0x1, !P6 ;  /* 0x000000010400780c */ /* 0x001fda00077c1670 */
[----:B------:R-:W-:Y:S05]  /*1a8c0*/  @P6 BRA `(.L_x_547) ;  /* 0x0000000000c86947 */ /* 0x000fea0003800000 */
[----:B------:R-:W-:Y:S01]  /*1a8d0*/  IMAD.SHL.U32 R11, R3, 0x100, RZ ;  /* 0x00000100030b7824 */ /* 0x000fe200078e00ff */
[----:B------:R-:W-:Y:S01]  /*1a8e0*/  SHF.L.U32 R2, R2, 0x8, RZ ;  /* 0x0000000802027819 */ /* 0x000fe200000006ff */
[----:B------:R-:W-:Y:S01]  /*1a8f0*/  IMAD.MOV.U32 R12, RZ, RZ, RZ ;  /* 0x000000ffff0c7224 */ /* 0x000fe200078e00ff */
[----:B------:R-:W-:Y:S01]  /*1a900*/  MOV R3, R0 ;  /* 0x0000000000037202 */ /* 0x000fe20000000f00 */
[----:B------:R-:W-:Y:S02]  /*1a910*/  IMAD.U32 R14, RZ, RZ, UR25 ;  /* 0x00000019ff0e7e24 */ /* 0x000fe4000f8e00ff */
[----:B------:R-:W-:-:S07]  /*1a920*/  IMAD.MOV.U32 R4, RZ, RZ, R6 ;  /* 0x000000ffff047224 */ /* 0x000fce00078e0006 */
.L_x_551:
[----:B------:R-:W0:Y:S01]  /*1a930*/  S2R R10, SR_CgaCtaId ;  /* 0x00000000000a7919 */ /* 0x000e220000008800 */
[----:B------:R-:W-:Y:S01]  /*1a940*/  MOV R5, 0x400 ;  /* 0x0000040000057802 */ /* 0x000fe20000000f00 */
[----:B------:R-:W1:Y:S03]  /*1a950*/  @!P2 LDC R7, c[0x0][0x500] ;  /* 0x00014000ff07ab82 */ /* 0x000e660000000800 */
[----:B0-----:R-:W-:Y:S02]  /*1a960*/  LEA R13, R10, R5, 0x18 ;  /* 0x000000050a0d7211 */ /* 0x001fe400078ec0ff */
[----:B------:R-:W-:-:S03]  /*1a970*/  SHF.L.U32 R5, R3, 0x1f, RZ ;  /* 0x0000001f03057819 */ /* 0x000fc600000006ff */
[----:B------:R-:W-:-:S04]  /*1a980*/  IMAD R10, R4, 0x8, R13 ;  /* 0x00000008040a7824 */ /* 0x000fc800078e020d */
[----:B------:R-:W0:Y:S02]  /*1a990*/  SYNCS.PHASECHK.TRANS64.TRYWAIT P1, [R10+URZ+0x18], R5 ;  /* 0x000018050a0075a7 */ /* 0x000e24000802017f */
[----:B01----:R-:W-:Y:S05]  /*1a9a0*/  @!P1 BRA `(.L_x_548) ;  /* 0x0000000c00789947 */ /* 0x003fea0003800000 */
.L_x_567:
[----:B------:R-:W-:Y:S01]  /*1a9b0*/  UPRMT UR7, UR24, 0x9910, URZ ;  /* 0x0000991018077896 */ /* 0x000fe2000800003f */
[----:B------:R1:W-:Y:S03]  /*1a9c0*/  @!P2 SYNCS.ARRIVE.TRANS64 RZ, [R10+URZ], R7 ;  /* 0x000000070affa9a7 */ /* 0x0003e6000800003f */
[----:B------:R-:W-:-:S06]  /*1a9d0*/  UISETP.NE.AND UP0, UPT, UR7, 0x2, UPT ;  /* 0x000000020700788c */ /* 0x000fcc000bf05270 */
[----:B------:R-:W-:-:S13]  /*1a9e0*/  PLOP3.LUT P1, PT, PT, PT, UP0, 0x80, 0x0 ;  /* 0x000000000000781c */ /* 0x000fda0003f2f008 */
[----:B-1----:R-:W-:Y:S05]  /*1a9f0*/  @P1 BRA `(.L_x_549) ;  /* 0x0000000000041947 */ /* 0x002fea0003800000 */
[----:B------:R-:W-:Y:S01]  /*1aa00*/  BPT.TRAP 0x1 ;  /* 0x000000040000795c */ /* 0x000fe20000300000 */
.L_x_549:
[----:B------:R-:W-:Y:S05]  /*1aa10*/  @P0 BRA `(.L_x_550) ;  /* 0x0000000000040947 */ /* 0x000fea0003800000 */
[----:B------:R-:W-:Y:S01]  /*1aa20*/  BPT.TRAP 0x1 ;  /* 0x000000040000795c */ /* 0x000fe20000300000 */
.L_x_550:
[----:B------:R-:W-:Y:S01]  /*1aa30*/  IMAD R13, R4, 0x8000, R13 ;  /* 0x00008000040d7824 */ /* 0x000fe200078e020d */
[----:B------:R-:W-:Y:S01]  /*1aa40*/  R2UR UR9, R10 ;  /* 0x000000000a0972ca */ /* 0x000fe200000e0000 */
[----:B------:R-:W-:Y:S01]  /*1aa50*/  VIADD R14, R14, 0xffffffff ;  /* 0xffffffff0e0e7836 */ /* 0x000fe20000000000 */
[----:B------:R-:W-:Y:S01]  /*1aa60*/  UIADD3 UR14, UP0, UR22, 0xf0, URZ ;  /* 0x000000f0160e7890 */ /* 0x000fe2000ff1e03f */
[----:B------:R-:W-:Y:S01]  /*1aa70*/  R2UR UR11, R11 ;  /* 0x000000000b0b72ca */ /* 0x000fe200000e0000 */
[----:B------:R-:W-:Y:S01]  /*1aa80*/  UIADD3 UR26, UP1, UR22, 0x1f0, URZ ;  /* 0x000001f0161a7890 */ /* 0x000fe2000ff3e03f */
[----:B------:R-:W-:Y:S01]  /*1aa90*/  R2UR UR7, R13 ;  /* 0x000000000d0772ca */ /* 0x000fe200000e0000 */
[----:B------:R-:W-:Y:S01]  /*1aaa0*/  UIADD3.X UR15, URZ, UR23, URZ, UP0, !UPT ;  /* 0x000000173f0f7290 */ /* 0x000fe200087fe43f */
[----:B------:R-:W-:Y:S01]  /*1aab0*/  R2UR UR10, R12 ;  /* 0x000000000c0a72ca */ /* 0x000fe200000e0000 */
[----:B------:R-:W-:Y:S01]  /*1aac0*/  UIADD3.X UR27, URZ, UR23, URZ, UP1, !UPT ;  /* 0x000000173f1b7290 */ /* 0x000fe20008ffe43f */
[----:B------:R-:W-:Y:S01]  /*1aad0*/  R2UR UR12, R9 ;  /* 0x00000000090c72ca */ /* 0x000fe200000e0000 */
[----:B------:R-:W-:Y:S01]  /*1aae0*/  UMOV UR16, 0x0 ;  /* 0x0000000000107882 */ /* 0x000fe20000000000 */
[----:B------:R-:W-:Y:S01]  /*1aaf0*/  R2UR UR19, R2 ;  /* 0x00000000021372ca */ /* 0x000fe200000e0000 */
[----:B------:R-:W-:Y:S01]  /*1ab00*/  UMOV UR17, 0x10000000 ;  /* 0x1000000000117882 */ /* 0x000fe20000000000 */
[----:B------:R-:W-:Y:S01]  /*1ab10*/  ISETP.GT.AND P3, PT, R14, 0x1, PT ;  /* 0x000000010e00780c */ /* 0x000fe20003f64270 */
[----:B------:R-:W-:Y:S01]  /*1ab20*/  VIADD R12, R12, 0x40 ;  /* 0x000000400c0c7836 */ /* 0x000fe20000000000 */
[----:B------:R-:W-:-:S03]  /*1ab30*/  IADD3 R4, R4, 0x1, RZ ;  /* 0x0000000104047810 */ /* 0x000fc60007ffe0ff */
[----:B------:R-:W-:Y:S01]  /*1ab40*/  UIADD3 UR8, UR7, 0x100, URZ ;  /* 0x0000010007087890 */ /* 0x000fe2000fffe03f */
[----:B------:R-:W-:Y:S01]  /*1ab50*/  ISETP.NE.AND P1, PT, R4, 0x3, PT ;  /* 0x000000030400780c */ /* 0x000fe20003f25270 */
[----:B------:R-:W-:-:S03]  /*1ab60*/  UIADD3 UR7, UR7, 0x18100, URZ ;  /* 0x0001810007077890 */ /* 0x000fc6000fffe03f */
[----:B0-----:R-:W-:Y:S02]  /*1ab70*/  SEL R10, RZ, 0x1, P1 ;  /* 0x00000001ff0a7807 */ /* 0x001fe40000800000 */
[----:B------:R-:W-:Y:S02]  /*1ab80*/  SEL R4, R4, RZ, P1 ;  /* 0x000000ff04047207 */ /* 0x000fe40000800000 */
[----:B------:R0:W-:Y:S01]  /*1ab90*/  UTMALDG.3D [UR8], [UR14], desc[UR16] ;  /* 0x000010080e0075b4 */ /* 0x0001e20008011000 */
[----:B------:R-:W-:Y:S01]  /*1aba0*/  LOP3.LUT R3, R3, R10, RZ, 0x3c, !PT ;  /* 0x0000000a03037212 */ /* 0x000fe200078e3cff */
[----:B0-----:R-:W-:Y:S01]  /*1abb0*/  UMOV UR8, UR7 ;  /* 0x0000000700087c82 */ /* 0x001fe20008000000 */
[----:B------:R-:W-:Y:S02]  /*1abc0*/  UMOV UR11, UR19 ;  /* 0x00000013000b7c82 */ /* 0x000fe40008000000 */
[----:B------:R0:W-:Y:S02]  /*1abd0*/  UTMALDG.3D [UR8], [UR26], desc[UR16] ;  /* 0x000010081a0075b4 */ /* 0x0001e40008011000 */
[----:B0-----:R-:W-:Y:S05]  /*1abe0*/  @P3 BRA `(.L_x_551) ;  /* 0xfffffffc00503947 */ /* 0x001fea000383ffff */
.L_x_547:
[----:B------:R-:W-:Y:S05]  /*1abf0*/  BSYNC B1 ;  /* 0x0000000000017941 */ /* 0x000fea0003800000 */
.L_x_546:
[----:B------:R-:W2:Y:S01]  /*1ac00*/  LDL.LU R15, [R1+0x200] ;  /* 0x00020000010f7983 */ /* 0x000ea20000300800 */
[----:B------:R-:W-:Y:S01]  /*1ac10*/  LOP3.LUT P1, RZ, R8, 0xff, RZ, 0xc0, !PT ;  /* 0x000000ff08ff7812 */ /* 0x000fe2000782c0ff */
[----:B------:R-:W-:Y:S01]  /*1ac20*/  VIADD R6, R6, UR18 ;  /* 0x0000001206067c36 */ /* 0x000fe20008000000 */
[----:B------:R-:W-:Y:S01]  /*1ac30*/  ULDC.64 UR8, c[0x0][0x650] ;  /* 0x0001940000087ab9 */ /* 0x000fe20000000a00 */
[----:B------:R-:W3:Y:S01]  /*1ac40*/  LDL.LU R13, [R1+0x204] ;  /* 0x00020400010d7983 */ /* 0x000ee20000300800 */
[----:B------:R-:W-:Y:S01]  /*1ac50*/  UISETP.GE.U32.AND UP0, UPT, UR18, 0x3, UPT ;  /* 0x000000031200788c */ /* 0x000fe2000bf06070 */
[----:B------:R-:W-:Y:S01]  /*1ac60*/  BSSY B1, `(.L_x_552) ;  /* 0x0000074000017945 */ /* 0x000fe20003800000 */
[----:B------:R-:W-:Y:S01]  /*1ac70*/  IMAD.MOV.U32 R9, RZ, RZ, -0x1 ;  /* 0xffffffffff097424 */ /* 0x000fe200078e00ff */
[----:B------:R-:W-:Y:S02]  /*1ac80*/  PRMT R4, RZ, 0x7610, R4 ;  /* 0x00007610ff047816 */ /* 0x000fe40000000004 */
[----:B------:R-:W-:-:S02]  /*1ac90*/  PRMT R8, RZ, 0x7610, R8 ;  /* 0x00007610ff087816 */ /* 0x000fc40000000008 */
[----:B------:R-:W-:Y:S02]  /*1aca0*/  PLOP3.LUT P3, PT, PT, PT, UP0, 0x80, 0x0 ;  /* 0x000000000000781c */ /* 0x000fe40003f6f008 */
[----:B------:R-:W0:Y:S01]  /*1acb0*/  @P1 S2R R3, SR_CgaCtaId ;  /* 0x0000000000031919 */ /* 0x000e220000008800 */
[----:B------:R-:W-:-:S04]  /*1acc0*/  @P1 MOV R2, 0x400 ;  /* 0x0000040000021802 */ /* 0x000fc80000000f00 */
[----:B0-----:R-:W-:-:S04]  /*1acd0*/  @P1 LEA R2, R3, R2, 0x18 ;  /* 0x0000000203021211 */ /* 0x001fc800078ec0ff */
[----:B------:R0:W-:Y:S01]  /*1ace0*/  @P1 SYNCS.ARRIVE.TRANS64.A1T0 RZ, [R2+URZ+0x48], RZ ;  /* 0x000048ff02ff19a7 */ /* 0x0001e2000810003f */
[----:B------:R-:W-:Y:S02]  /*1acf0*/  ISETP.GT.U32.AND P1, PT, R6, 0x2, PT ;  /* 0x000000020600780c */ /* 0x000fe40003f24070 */
[----:B0-----:R-:W-:-:S04]  /*1ad00*/  MOV R2, UR18 ;  /* 0x0000001200027c02 */ /* 0x001fc80008000f00 */
[----:B------:R-:W-:Y:S01]  /*1ad10*/  ISETP.LT.U32.AND P1, PT, R2, 0x3, P1 ;  /* 0x000000030200780c */ /* 0x000fe20000f21070 */
[----:B------:R-:W-:-:S04]  /*1ad20*/  IMAD.WIDE.U32 R2, R6, -0x55555555, RZ ;  /* 0xaaaaaaab06027825 */ /* 0x000fc800078e00ff */
[----:B------:R-:W-:Y:S01]  /*1ad30*/  IMAD.MOV.U32 R2, RZ, RZ, -0x1 ;  /* 0xffffffffff027424 */ /* 0x000fe200078e00ff */
[----:B------:R-:W-:Y:S02]  /*1ad40*/  SHF.R.U32.HI R5, RZ, 0x1, R3 ;  /* 0x00000001ff057819 */ /* 0x000fe40000011603 */
[----:B------:R-:W-:-:S03]  /*1ad50*/  SEL R3, RZ, 0x1, !P1 ;  /* 0x00000001ff037807 */ /* 0x000fc60004800000 */
[----:B------:R-:W-:Y:S01]  /*1ad60*/  IMAD R6, R5, -0x3, R6 ;  /* 0xfffffffd05067824 */ /* 0x000fe200078e0206 */
[----:B------:R-:W-:Y:S01]  /*1ad70*/  LOP3.LUT R0, R0, R3, RZ, 0x3c, !PT ;  /* 0x0000000300007212 */ /* 0x000fe200078e3cff */
[----:B------:R-:W-:-:S03]  /*1ad80*/  IMAD.MOV.U32 R3, RZ, RZ, -0x1 ;  /* 0xffffffffff037424 */ /* 0x000fc600078e00ff */
[----:B------:R-:W-:Y:S02]  /*1ad90*/  @P3 LOP3.LUT R0, R0, 0x1, R5, 0x78, !PT ;  /* 0x0000000100003812 */ /* 0x000fe400078e7805 */
[----:B---3--:R-:W-:-:S04]  /*1ada0*/  IADD3 R13, P1, R13, UR20, RZ ;  /* 0x000000140d0d7c10 */ /* 0x008fc8000ff3e0ff */
[----:B--2---:R-:W-:Y:S01]  /*1adb0*/  IADD3.X R15, R15, UR13, RZ, P1, !PT ;  /* 0x0000000d0f0f7c10 */ /* 0x004fe20008ffe4ff */
[----:B------:R0:W-:Y:S01]  /*1adc0*/  STL [R1+0x204], R13 ;  /* 0x0002040d01007387 */ /* 0x0001e20000100800 */
[----:B------:R-:W-:-:S03]  /*1add0*/  ISETP.GE.U32.AND P1, PT, R13, UR8, PT ;  /* 0x000000080d007c0c */ /* 0x000fc6000bf26070 */
[----:B------:R0:W-:Y:S01]  /*1ade0*/  STL [R1+0x200], R15 ;  /* 0x0002000f01007387 */ /* 0x0001e20000100800 */
[----:B------:R-:W-:-:S13]  /*1adf0*/  ISETP.GE.U32.AND.EX P1, PT, R15, UR9, PT, P1 ;  /* 0x000000090f007c0c */ /* 0x000fda000bf26110 */
[----:B0-----:R-:W-:Y:S05]  /*1ae00*/  @P1 BRA `(.L_x_553) ;  /* 0x0000000400641947 */ /* 0x001fea0003800000 */
[----:B------:R-:W0:Y:S01]  /*1ae10*/  S2R R7, SR_CTAID.X ;  /* 0x0000000000077919 */ /* 0x000e220000002500 */
[----:B------:R-:W-:Y:S01]  /*1ae20*/  ULDC UR7, c[0x0][0x150] ;  /* 0x0000540000077ab9 */ /* 0x000fe20000000800 */
[----:B------:R-:W1:Y:S01]  /*1ae30*/  LDC R4, c[0x0][0x144] ;  /* 0x00005100ff047b82 */ /* 0x000e620000000800 */
[----:B------:R-:W-:Y:S01]  /*1ae40*/  UISETP.NE.AND UP0, UPT, UR45, URZ, UPT ;  /* 0x0000003f2d00728c */ /* 0x000fe2000bf05270 */
[----:B------:R-:W2:Y:S01]  /*1ae50*/  S2R R5, SR_CTAID.Y ;  /* 0x0000000000057919 */ /* 0x000ea20000002600 */
[----:B------:R-:W-:Y:S01]  /*1ae60*/  ULDC.64 UR8, c[0x0][0x628] ;  /* 0x00018a0000087ab9 */ /* 0x000fe20000000a00 */
[----:B------:R-:W-:-:S03]  /*1ae70*/  ULDC UR10, c[0x0][0x630] ;  /* 0x00018c00000a7ab9 */ /* 0x000fc60000000800 */
[----:B------:R-:W-:Y:S01]  /*1ae80*/  PLOP3.LUT P1, PT, PT, PT, UP0, 0x80, 0x0 ;  /* 0x000000000000781c */ /* 0x000fe20003f2f008 */
[----:B------:R-:W3:Y:S01]  /*1ae90*/  LDC R10, c[0x0][0x148] ;  /* 0x00005200ff0a7b82 */ /* 0x000ee20000000800 */
[----:B0-----:R-:W-:Y:S02]  /*1aea0*/  I2FP.F32.U32 R2, R7 ;  /* 0x0000000700027245 */ /* 0x001fe40000201000 */
[----:B--2---:R-:W-:-:S03]  /*1aeb0*/  I2FP.F32.U32 R3, R5 ;  /* 0x0000000500037245 */ /* 0x004fc60000201000 */
[----:B------:R-:W-:Y:S01]  /*1aec0*/  FMUL R2, R2, UR7 ;  /* 0x0000000702027c20 */ /* 0x000fe20008400000 */
[----:B------:R-:W-:Y:S02]  /*1aed0*/  ULDC UR7, c[0x0][0x154] ;  /* 0x0000550000077ab9 */ /* 0x000fe40000000800 */
[----:B------:R-:W-:-:S03]  /*1aee0*/  FMUL R9, R3, UR7 ;  /* 0x0000000703097c20 */ /* 0x000fc60008400000 */
[----:B------:R-:W0:Y:S08]  /*1aef0*/  F2I.U32.TRUNC.NTZ R2, R2 ;  /* 0x0000000200027305 */ /* 0x000e30000020f000 */
[----:B------:R-:W2:Y:S01]  /*1af00*/  F2I.U32.TRUNC.NTZ R9, R9 ;  /* 0x0000000900097305 */ /* 0x000ea2000020f000 */
[----:B0-----:R-:W-:Y:S01]  /*1af10*/  IADD3 R3, -R2, RZ, RZ ;  /* 0x000000ff02037210 */ /* 0x001fe20007ffe1ff */
[----:B------:R-:W-:-:S04]  /*1af20*/  IMAD.MOV.U32 R2, RZ, RZ, R13 ;  /* 0x000000ffff027224 */ /* 0x000fc800078e000d */
[----:B-1----:R-:W-:Y:S02]  /*1af30*/  IMAD R7, R4, R3, R7 ;  /* 0x0000000304077224 */ /* 0x002fe400078e0207 */
[----:B--2---:R-:W-:-:S04]  /*1af40*/  IMAD.MOV R3, RZ, RZ, -R9 ;  /* 0x000000ffff037224 */ /* 0x004fc800078e0a09 */
[----:B---3--:R-:W-:Y:S01]  /*1af50*/  @P1 IMAD R7, R10, R3, R5 ;  /* 0x000000030a071224 */ /* 0x008fe200078e0205 */
[----:B------:R-:W-:Y:S01]  /*1af60*/  ISETP.NE.U32.AND P1, PT, RZ, UR8, PT ;  /* 0x00000008ff007c0c */ /* 0x000fe2000bf25070 */
[----:B------:R-:W-:-:S03]  /*1af70*/  IMAD.MOV.U32 R3, RZ, RZ, R15 ;  /* 0x000000ffff037224 */ /* 0x000fc600078e000f */
[----:B------:R-:W-:-:S13]  /*1af80*/  ISETP.NE.AND.EX P1, PT, RZ, UR9, PT, P1 ;  /* 0x00000009ff007c0c */ /* 0x000fda000bf25310 */
[----:B------:R-:W-:Y:S05]  /*1af90*/  @!P1 BRA `(.L_x_554) ;  /* 0x0000000000289947 */ /* 0x000fea0003800000 */
[----:B------:R-:W-:Y:S02]  /*1afa0*/  ULDC UR7, c[0x0][0x634] ;  /* 0x00018d0000077ab9 */ /* 0x000fe40000000800 */
[----:B------:R-:W-:-:S04]  /*1afb0*/  IADD3 R3, P1, R13, UR7, RZ ;  /* 0x000000070d037c10 */ /* 0x000fc8000ff3e0ff */
[----:B------:R-:W-:-:S05]  /*1afc0*/  IADD3.X R9, RZ, R15, RZ, P1, !PT ;  /* 0x0000000fff097210 */ /* 0x000fca0000ffe4ff */
[----:B------:R-:W-:-:S04]  /*1afd0*/  IMAD.WIDE.U32 R4, R9, UR8, RZ ;  /* 0x0000000809047c25 */ /* 0x000fc8000f8e00ff */
[----:B------:R-:W-:-:S04]  /*1afe0*/  IMAD.WIDE.U32 R4, P1, R3, UR9, R4 ;  /* 0x0000000903047c25 */ /* 0x000fc8000f820004 */
[----:B------:R-:W-:-:S04]  /*1aff0*/  IMAD.WIDE.U32 R2, R3, UR8, RZ ;  /* 0x0000000803027c25 */ /* 0x000fc8000f8e00ff */
[----:B------:R-:W-:Y:S01]  /*1b000*/  IMAD.MOV.U32 R2, RZ, RZ, R5 ;  /* 0x000000ffff027224 */ /* 0x000fe200078e0005 */
[----:B------:R-:W-:Y:S01]  /*1b010*/  IADD3 RZ, P3, R3, R4, RZ ;  /* 0x0000000403ff7210 */ /* 0x000fe20007f7e0ff */
[----:B------:R-:W-:-:S04]  /*1b020*/  IMAD.X R3, RZ, RZ, RZ, P1 ;  /* 0x000000ffff037224 */ /* 0x000fc800008e06ff */
[----:B------:R-:W-:-:S08]  /*1b030*/  IMAD.WIDE.U32.X R2, R9, UR9, R2, P3 ;  /* 0x0000000909027c25 */ /* 0x000fd000098e0402 */
.L_x_554:
[--C-:B------:R-:W-:Y:S01]  /*1b040*/  SHF.R.U64 R9, R2, UR10, R3.reuse ;  /* 0x0000000a02097c19 */ /* 0x100fe20008001203 */
[----:B------:R-:W-:Y:S01]  /*1b050*/  ULDC.64 UR8, c[0x0][0x620] ;  /* 0x0001880000087ab9 */ /* 0x000fe20000000a00 */
[----:B------:R-:W-:Y:S01]  /*1b060*/  SHF.R.U32.HI R2, RZ, UR10, R3 ;  /* 0x0000000aff027c19 */ /* 0x000fe20008011603 */
[----:B------:R-:W-:Y:S01]  /*1b070*/  IMAD.MOV.U32 R3, RZ, RZ, R15 ;  /* 0x000000ffff037224 */ /* 0x000fe200078e000f */
[----:B------:R-:W-:Y:S01]  /*1b080*/  IADD3 R11, P1, RZ, -R9, RZ ;  /* 0x80000009ff0b7210 */ /* 0x000fe20007f3e0ff */
[----:B------:R-:W-:-:S04]  /*1b090*/  ULDC UR7, c[0x0][0x618] ;  /* 0x0001860000077ab9 */ /* 0x000fc80000000800 */
[----:B------:R-:W-:-:S04]  /*1b0a0*/  IMAD.X R2, RZ, RZ, ~R2, P1 ;  /* 0x000000ffff027224 */ /* 0x000fc800008e0e02 */
[----:B------:R-:W-:-:S04]  /*1b0b0*/  IMAD R2, R2, UR8, RZ ;  /* 0x0000000802027c24 */ /* 0x000fc8000f8e02ff */
[----:B------:R-:W-:Y:S01]  /*1b0c0*/  IMAD R5, R11, UR9, R2 ;  /* 0x000000090b057c24 */ /* 0x000fe2000f8e0202 */
[----:B------:R-:W-:-:S05]  /*1b0d0*/  MOV R2, R13 ;  /* 0x0000000d00027202 */ /* 0x000fca0000000f00 */
[----:B------:R-:W-:Y:S01]  /*1b0e0*/  IMAD.WIDE.U32 R2, R11, UR8, R2 ;  /* 0x000000080b027c25 */ /* 0x000fe2000f8e0002 */
[----:B------:R-:W-:Y:S02]  /*1b0f0*/  ULDC.64 UR8, c[0x0][0x640] ;  /* 0x0001900000087ab9 */ /* 0x000fe40000000a00 */
[----:B------:R-:W-:Y:S01]  /*1b100*/  ISETP.NE.U32.AND P1, PT, RZ, UR8, PT ;  /* 0x00000008ff007c0c */ /* 0x000fe2000bf25070 */
[----:B------:R-:W-:-:S03]  /*1b110*/  IMAD.IADD R3, R3, 0x1, R5 ;  /* 0x0000000103037824 */ /* 0x000fc600078e0205 */
[----:B------:R-:W-:Y:S02]  /*1b120*/  ISETP.NE.AND.EX P1, PT, RZ, UR9, PT, P1 ;  /* 0x00000009ff007c0c */ /* 0x000fe4000bf25310 */
[--C-:B------:R-:W-:Y:S02]  /*1b130*/  SHF.R.U64 R10, R2, UR7, R3.reuse ;  /* 0x00000007020a7c19 */ /* 0x100fe40008001203 */
[----:B------:R-:W-:Y:S01]  /*1b140*/  SHF.R.U32.HI R3, RZ, UR7, R3 ;  /* 0x00000007ff037c19 */ /* 0x000fe20008011603 */
[----:B------:R-:W-:-:S03]  /*1b150*/  ULDC UR7, c[0x0][0x608] ;  /* 0x0001820000077ab9 */ /* 0x000fc60000000800 */
[--C-:B------:R-:W-:Y:S02]  /*1b160*/  SHF.R.U64 R12, R10, UR7, R3.reuse ;  /* 0x000000070a0c7c19 */ /* 0x100fe40008001203 */
[----:B------:R-:W-:Y:S01]  /*1b170*/  SHF.R.U32.HI R3, RZ, UR7, R3 ;  /* 0x00000007ff037c19 */ /* 0x000fe20008011603 */
[----:B------:R-:W-:-:S03]  /*1b180*/  ULDC UR7, c[0x0][0x658] ;  /* 0x0001960000077ab9 */ /* 0x000fc60000000800 */
[--C-:B------:R-:W-:Y:S02]  /*1b190*/  SHF.R.U64 R11, R12, UR7, R3.reuse ;  /* 0x000000070c0b7c19 */ /* 0x100fe40008001203 */
[----:B------:R-:W-:-:S03]  /*1b1a0*/  SHF.R.U32.HI R13, RZ, UR7, R3 ;  /* 0x00000007ff0d7c19 */ /* 0x000fc60008011603 */
[----:B------:R-:W-:Y:S01]  /*1b1b0*/  IMAD.MOV.U32 R2, RZ, RZ, R11 ;  /* 0x000000ffff027224 */ /* 0x000fe200078e000b */
[----:B------:R-:W-:Y:S01]  /*1b1c0*/  MOV R3, R13 ;  /* 0x0000000d00037202 */ /* 0x000fe20000000f00 */
[----:B------:R-:W-:Y:S06]  /*1b1d0*/  @!P1 BRA `(.L_x_555) ;  /* 0x0000000000289947 */ /* 0x000fec0003800000 */
[----:B------:R-:W-:Y:S02]  /*1b1e0*/  ULDC UR7, c[0x0][0x64c] ;  /* 0x0001930000077ab9 */ /* 0x000fe40000000800 */
[----:B------:R-:W-:-:S05]  /*1b1f0*/  IADD3 R3, P1, R11, UR7, RZ ;  /* 0x000000070b037c10 */ /* 0x000fca000ff3e0ff */
[----:B------:R-:W-:-:S04]  /*1b200*/  IMAD.X R13, RZ, RZ, R13, P1 ;  /* 0x000000ffff0d7224 */ /* 0x000fc800008e060d */
[----:B------:R-:W-:-:S04]  /*1b210*/  IMAD.WIDE.U32 R4, R13, UR8, RZ ;  /* 0x000000080d047c25 */ /* 0x000fc8000f8e00ff */
[----:B------:R-:W-:-:S04]  /*1b220*/  IMAD.WIDE.U32 R4, P1, R3, UR9, R4 ;  /* 0x0000000903047c25 */ /* 0x000fc8000f820004 */
[----:B------:R-:W-:-:S04]  /*1b230*/  IMAD.WIDE.U32 R2, R3, UR8, RZ ;  /* 0x0000000803027c25 */ /* 0x000fc8000f8e00ff */
[----:B------:R-:W-:Y:S01]  /*1b240*/  IMAD.MOV.U32 R2, RZ, RZ, R5 ;  /* 0x000000ffff027224 */ /* 0x000fe200078e0005 */
[----:B------:R-:W-:Y:S01]  /*1b250*/  IADD3 RZ, P3, R3, R4, RZ ;  /* 0x0000000403ff7210 */ /* 0x000fe20007f7e0ff */
[----:B------:R-:W-:-:S04]  /*1b260*/  IMAD.X R3, RZ, RZ, RZ, P1 ;  /* 0x000000ffff037224 */ /* 0x000fc800008e06ff */
[----:B------:R-:W-:-:S08]  /*1b270*/  IMAD.WIDE.U32.X R2, R13, UR9, R2, P3 ;  /* 0x000000090d027c25 */ /* 0x000fd000098e0402 */
.L_x_555:
[----:B------:R-:W-:Y:S01]  /*1b280*/  ULDC UR7, c[0x0][0x648] ;  /* 0x0001920000077ab9 */ /* 0x000fe20000000800 */
[----:B------:R-:W-:Y:S01]  /*1b290*/  LOP3.LUT R12, R12, UR6, RZ, 0xc0, !PT ;  /* 0x000000060c0c7c12 */ /* 0x000fe2000f8ec0ff */
[----:B------:R-:W-:Y:S01]  /*1b2a0*/  UISETP.NE.AND UP0, UPT, UR45, URZ, UPT ;  /* 0x0000003f2d00728c */ /* 0x000fe2000bf05270 */
[----:B------:R-:W-:Y:S01]  /*1b2b0*/  SHF.R.U64 R3, R2, UR7, R3 ;  /* 0x0000000702037c19 */ /* 0x000fe20008001203 */
[----:B------:R-:W-:Y:S01]  /*1b2c0*/  ULDC UR7, c[0x0][0x638] ;  /* 0x00018e0000077ab9 */ /* 0x000fe20000000800 */
[----:B------:R-:W-:Y:S02]  /*1b2d0*/  LOP3.LUT R4, R10, UR4, RZ, 0xc0, !PT ;  /* 0x000000040a047c12 */ /* 0x000fe4000f8ec0ff */
[C---:B------:R-:W-:Y:S01]  /*1b2e0*/  IADD3 R2, -R3.reuse, RZ, RZ ;  /* 0x000000ff03027210 */ /* 0x040fe20007ffe1ff */
[----:B------:R-:W-:Y:S01]  /*1b2f0*/  IMAD R12, R3, UR5, R12 ;  /* 0x00000005030c7c24 */ /* 0x000fe2000f8e020c */
[----:B------:R-:W-:Y:S02]  /*1b300*/  PLOP3.LUT P1, PT, PT, PT, UP0, 0x40, 0x0 ;  /* 0x000000000000781c */ /* 0x000fe40003f2e808 */
[----:B------:R-:W-:Y:S01]  /*1b310*/  PLOP3.LUT P3, PT, PT, PT, UP0, 0x40, 0x0 ;  /* 0x000000000000781c */ /* 0x000fe20003f6e808 */
[----:B------:R-:W-:Y:S01]  /*1b320*/  IMAD R11, R2, UR7, R11 ;  /* 0x00000007020b7c24 */ /* 0x000fe2000f8e020b */
[----:B------:R-:W-:-:S02]  /*1b330*/  ULDC UR7, c[0x0][0x610] ;  /* 0x0001840000077ab9 */ /* 0x000fc40000000800 */
[----:B------:R-:W-:Y:S01]  /*1b340*/  IMAD R7, R12, UR7, R7 ;  /* 0x000000070c077c24 */ /* 0x000fe2000f8e0207 */
[----:B------:R-:W-:Y:S02]  /*1b350*/  ULDC UR7, c[0x0][0x600] ;  /* 0x0001800000077ab9 */ /* 0x000fe40000000800 */
[----:B------:R-:W-:-:S05]  /*1b360*/  IMAD R4, R11, UR7, R4 ;  /* 0x000000070b047c24 */ /* 0x000fca000f8e0204 */
[----:B------:R-:W-:Y:S02]  /*1b370*/  SEL R2, R4, R7, P1 ;  /* 0x0000000704027207 */ /* 0x000fe40000800000 */
[----:B------:R-:W-:Y:S01]  /*1b380*/  SEL R3, R7, R4, P3 ;  /* 0x0000000407037207 */ /* 0x000fe20001800000 */
[----:B------:R-:W-:-:S07]  /*1b390*/  IMAD.MOV.U32 R4, RZ, RZ, 0x1 ;  /* 0x00000001ff047424 */ /* 0x000fce00078e00ff */
.L_x_553:
[----:B------:R-:W-:Y:S05]  /*1b3a0*/  BSYNC B1 ;  /* 0x0000000000017941 */ /* 0x000fea0003800000 */
.L_x_552:
[----:B------:R-:W-:-:S13]  /*1b3b0*/  LOP3.LUT P1, RZ, R4, 0xff, RZ, 0xc0, !PT ;  /* 0x000000ff04ff7812 */ /* 0x000fda000782c0ff */
[----:B------:R-:W-:Y:S05]  /*1b3c0*/  @P1 BRA `(.L_x_556) ;  /* 0xfffffff400241947 */ /* 0x000fea000383ffff */
[----:B------:R-:W-:Y:S05]  /*1b3d0*/  BSYNC B0 ;  /* 0x0000000000007941 */ /* 0x000fea0003800000 */
.L_x_544:
[----:B------:R-:W-:-:S03]  /*1b3e0*/  UMOV UR7, 0xffffffff ;  /* 0xffffffff00077882 */ /* 0x000fc60000000000 */
[----:B------:R-:W-:Y:S05]  /*1b3f0*/  BRA.DIV UR7, `(.L_x_557) ;  /* 0x0000000207f87947 */ /* 0x000fea000b800000 */
[----:B------:R-:W-:-:S13]  /*1b400*/  ELECT P6, URZ, PT ;  /* 0x00000000003f782f */ /* 0x000fda00038c0000 */
.L_x_570:
[----:B------:R-:W-:Y:S04]  /*1b410*/  BSSY B0, `(.L_x_558) ;  /* 0x0000023000007945 */ /* 0x000fe80003800000 */
[----:B------:R-:W-:Y:S05]  /*1b420*/  @!P6 BRA `(.L_x_559) ;  /* 0x000000000084e947 */ /* 0x000fea0003800000 */
[----:B------:R-:W-:-:S04]  /*1b430*/  ULOP3.LUT UR7, UR40, 0x2, URZ, 0xfc, !UPT ;  /* 0x0000000228077892 */ /* 0x000fc8000f8efc3f */
[----:B------:R-:W-:-:S06]  /*1b440*/  UISETP.NE.AND UP0, UPT, UR7, 0x3, UPT ;  /* 0x000000030700788c */ /* 0x000fcc000bf05270 */
[----:B------:R-:W-:-:S13]  /*1b450*/  PLOP3.LUT P0, PT, PT, PT, UP0, 0x80, 0x0 ;  /* 0x000000000000781c */ /* 0x000fda0003f0f008 */
[----:B------:R-:W-:Y:S05]  /*1b460*/  @!P0 BRA `(.L_x_560) ;  /* 0x0000000000048947 */ /* 0x000fea0003800000 */
[----:B------:R-:W-:Y:S01]  /*1b470*/  BPT.TRAP 0x1 ;  /* 0x000000040000795c */ /* 0x000fe20000300000 */
.L_x_560:
[----:B------:R-:W0:Y:S01]  /*1b480*/  S2R R3, SR_CgaCtaId ;  /* 0x0000000000037919 */ /* 0x000e220000008800 */
[----:B------:R-:W-:-:S04]  /*1b490*/  MOV R2, 0x400 ;  /* 0x0000040000027802 */ /* 0x000fc80000000f00 */
[----:B0-----:R-:W-:Y:S02]  /*1b4a0*/  LEA R3, R3, R2, 0x18 ;  /* 0x0000000203037211 */ /* 0x001fe400078ec0ff */
[----:B------:R-:W-:-:S03]  /*1b4b0*/  SHF.L.U32 R2, R0, 0x1f, RZ ;  /* 0x0000001f00027819 */ /* 0x000fc600000006ff */
[----:B------:R-:W-:-:S04]  /*1b4c0*/  VIADD R3, R3, 0x18 ;  /* 0x0000001803037836 */ /* 0x000fc80000000000 */
[----:B------:R-:W-:-:S04]  /*1b4d0*/  IMAD R5, R6, 0x8, R3 ;  /* 0x0000000806057824 */ /* 0x000fc800078e0203 */
[----:B------:R-:W0:Y:S02]  /*1b4e0*/  SYNCS.PHASECHK.TRANS64.TRYWAIT P0, [R5+URZ], R2 ;  /* 0x00000002050075a7 */ /* 0x000e24000800017f */
[----:B0-----:R-:W-:Y:S05]  /*1b4f0*/  @!P0 BRA `(.L_x_561) ;  /* 0x0000000000d88947 */ /* 0x001fea0003800000 */
.L_x_571:
[----:B------:R-:W-:-:S04]  /*1b500*/  IADD3 R6, R6, 0x1, RZ ;  /* 0x0000000106067810 */ /* 0x000fc80007ffe0ff */
[----:B------:R-:W-:-:S04]  /*1b510*/  ISETP.NE.AND P0, PT, R6, 0x3, PT ;  /* 0x000000030600780c */ /* 0x000fc80003f05270 */
[----:B0-----:R-:W-:Y:S02]  /*1b520*/  SEL R5, RZ, 0x1, P0 ;  /* 0x00000001ff057807 */ /* 0x001fe40000000000 */
[----:B------:R-:W-:Y:S02]  /*1b530*/  SEL R6, R6, RZ, P0 ;  /* 0x000000ff06067207 */ /* 0x000fe40000000000 */
[----:B------:R-:W-:-:S03]  /*1b540*/  LOP3.LUT R5, R0, R5, RZ, 0x3c, !PT ;  /* 0x0000000500057212 */ /* 0x000fc600078e3cff */
[----:B------:R-:W-:Y:S01]  /*1b550*/  IMAD R7, R6, 0x8, R3 ;  /* 0x0000000806077824 */ /* 0x000fe200078e0203 */
[----:B------:R-:W-:-:S04]  /*1b560*/  SHF.L.U32 R0, R5, 0x1f, RZ ;  /* 0x0000001f05007819 */ /* 0x000fc800000006ff */
[----:B------:R-:W0:Y:S02]  /*1b570*/  SYNCS.PHASECHK.TRANS64.TRYWAIT P0, [R7+URZ], R0 ;  /* 0x00000000070075a7 */ /* 0x000e24000800017f */
[----:B0-----:R-:W-:Y:S05]  /*1b580*/  @!P0 BRA `(.L_x_562) ;  /* 0x0000000000c88947 */ /* 0x001fea0003800000 */
.L_x_572:
[----:B0-----:R-:W-:-:S05]  /*1b590*/  VIADD R0, R6, 0x1 ;  /* 0x0000000106007836 */ /* 0x001fca0000000000 */
[----:B------:R-:W-:-:S04]  /*1b5a0*/  ISETP.NE.AND P0, PT, R0, 0x3, PT ;  /* 0x000000030000780c */ /* 0x000fc80003f05270 */
[----:B------:R-:W-:Y:S02]  /*1b5b0*/  SEL R2, RZ, 0x1, P0 ;  /* 0x00000001ff027807 */ /* 0x000fe40000000000 */
[----:B------:R-:W-:Y:S02]  /*1b5c0*/  SEL R0, R0, RZ, P0 ;  /* 0x000000ff00007207 */ /* 0x000fe40000000000 */
[----:B------:R-:W-:-:S03]  /*1b5d0*/  LOP3.LUT R2, R5, R2, RZ, 0x3c, !PT ;  /* 0x0000000205027212 */ /* 0x000fc600078e3cff */
[----:B------:R-:W-:Y:S01]  /*1b5e0*/  IMAD R3, R0, 0x8, R3 ;  /* 0x0000000800037824 */ /* 0x000fe200078e0203 */
[----:B------:R-:W-:-:S07]  /*1b5f0*/  SHF.L.U32 R0, R2, 0x1f, RZ ;  /* 0x0000001f02007819 */ /* 0x000fce00000006ff */
.L_x_563:
[----:B0-----:R0:W1:Y:S02]  /*1b600*/  SYNCS.PHASECHK.TRANS64.TRYWAIT P0, [R3+URZ], R0 ;  /* 0x00000000030075a7 */ /* 0x001064000800017f */
[----:B-1----:R-:W-:Y:S05]  /*1b610*/  @!P0 NANOSLEEP.SYNCS 0x989680 ;  /* 0x009896800000895d */ /* 0x002fea0003900000 */
[----:B------:R-:W1:Y:S02]  /*1b620*/  @!P0 SYNCS.PHASECHK.TRANS64 P0, [R3+URZ], R0 ;  /* 0x00000000030085a7 */ /* 0x000e64000800007f */
[----:B-1----:R-:W-:Y:S05]  /*1b630*/  @!P0 BRA `(.L_x_563) ;  /* 0xfffffffc00f08947 */ /* 0x002fea000383ffff */
.L_x_559:
[----:B------:R-:W-:Y:S05]  /*1b640*/  BSYNC B0 ;  /* 0x0000000000007941 */ /* 0x000fea0003800000 */
.L_x_558:
[----:B------:R-:W-:Y:S05]  /*1b650*/  EXIT ;  /* 0x000000000000794d */ /* 0x000fea0003800000 */
.L_x_17:
[----:B-1----:R1:W4:Y:S02]  /*1b660*/  SYNCS.PHASECHK.TRANS64.TRYWAIT P1, [R3+URZ], R0 ;  /* 0x00000000030075a7 */ /* 0x002324000802017f */
[----:B----4-:R-:W-:Y:S05]  /*1b670*/  @!P1 NANOSLEEP.SYNCS 0x989680 ;  /* 0x009896800000995d */ /* 0x010fea0003900000 */
[----:B------:R-:W4:Y:S02]  /*1b680*/  @!P1 SYNCS.PHASECHK.TRANS64 P1, [R3+URZ], R0 ;  /* 0x00000000030095a7 */ /* 0x000f24000802007f */
[----:B----4-:R-:W-:Y:S05]  /*1b690*/  @!P1 BRA `(.L_x_17) ;  /* 0xfffffffc00f09947 */ /* 0x010fea000383ffff */
[----:B------:R-:W-:Y:S05]  /*1b6a0*/  BRA `(.L_x_16) ;  /* 0xfffffe5c00547947 */ /* 0x000fea000383ffff */
.L_x_22:
[----:B-1----:R-:W-:-:S04]  /*1b6b0*/  MOV R5, UR8 ;  /* 0x0000000800057c02 */ /* 0x002fc80008000f00 */
[----:B------:R1:W2:Y:S03]  /*1b6c0*/  SYNCS.PHASECHK.TRANS64.TRYWAIT P1, [R5+URZ], R4 ;  /* 0x00000004050075a7 */ /* 0x0002a6000802017f */
[----:B--2---:R-:W-:Y:S05]  /*1b6d0*/  @!P1 NANOSLEEP.SYNCS 0x989680 ;  /* 0x009896800000995d */ /* 0x004fea0003900000 */
[----:B------:R-:W2:Y:S02]  /*1b6e0*/  @!P1 SYNCS.PHASECHK.TRANS64 P1, [R5+URZ], R4 ;  /* 0x00000004050095a7 */ /* 0x000ea4000802007f */
[----:B--2---:R-:W-:Y:S05]  /*1b6f0*/  @!P1 BRA `(.L_x_22) ;  /* 0xfffffffc00ec9947 */ /* 0x004fea000383ffff */
[----:B------:R-:W-:Y:S05]  /*1b700*/  BRA `(.L_x_21) ;  /* 0xfffffe9000cc7947 */ /* 0x000fea000383ffff */
.L_x_545:
[----:B------:R-:W-:Y:S01]  /*1b710*/  BSSY B1, `(.L_x_564) ;  /* 0x0000006000017945 */ /* 0x000fe20003800000 */
[----:B------:R-:W-:-:S07]  /*1b720*/  IMAD.MOV.U32 R15, RZ, RZ, -0x1 ;  /* 0xffffffffff0f7424 */ /* 0x000fce00078e00ff */
[----:B------:R-:W-:Y:S05]  /*1b730*/  WARPSYNC.COLLECTIVE R15, `(.L_x_565) ;  /* 0x000000000f0c7348 */ /* 0x000fea0003c00000 */
[----:B------:R-:W-:Y:S02]  /*1b740*/  ELECT P6, UR62, PT ;  /* 0x00000000003e782f */ /* 0x000fe400038c0000 */
[----:B------:R-:W-:Y:S01]  /*1b750*/  MOV R14, UR62 ;  /* 0x0000003e000e7c02 */ /* 0x000fe20008000f00 */
[----:B------:R-:W-:Y:S10]  /*1b760*/  ENDCOLLECTIVE ;  /* 0x000000000000791b */ /* 0x000ff40003800000 */
.L_x_565:
[----:B------:R-:W-:Y:S05]  /*1b770*/  BSYNC B1 ;  /* 0x0000000000017941 */ /* 0x000fea0003800000 */
.L_x_564:
[----:B------:R-:W-:Y:S05]  /*1b780*/  BRA `(.L_x_566) ;  /* 0xfffffff000407947 */ /* 0x000fea000383ffff */
.L_x_548:
[----:B0-----:R0:W1:Y:S02]  /*1b790*/  SYNCS.PHASECHK.TRANS64.TRYWAIT P1, [R10+URZ+0x18], R5 ;  /* 0x000018050a0075a7 */ /* 0x001064000802017f */
[----:B-1----:R-:W-:Y:S05]  /*1b7a0*/  @!P1 NANOSLEEP.SYNCS 0x989680 ;  /* 0x009896800000995d */ /* 0x002fea0003900000 */
[----:B------:R-:W1:Y:S02]  /*1b7b0*/  @!P1 SYNCS.PHASECHK.TRANS64 P1, [R10+URZ+0x18], R5 ;  /* 0x000018050a0095a7 */ /* 0x000e64000802007f */
[----:B-1----:R-:W-:Y:S05]  /*1b7c0*/  @!P1 BRA `(.L_x_548) ;  /* 0xfffffffc00f09947 */ /* 0x002fea000383ffff */
[----:B------:R-:W-:Y:S05]  /*1b7d0*/  BRA `(.L_x_567) ;  /* 0xfffffff000747947 */ /* 0x000fea000383ffff */
.L_x_557:
[----:B------:R-:W-:Y:S01]  /*1b7e0*/  BSSY B0, `(.L_x_568) ;  /* 0x0000006000007945 */ /* 0x000fe20003800000 */
[----:B------:R-:W-:-:S07]  /*1b7f0*/  IMAD.MOV.U32 R15, RZ, RZ, -0x1 ;  /* 0xffffffffff0f7424 */ /* 0x000fce00078e00ff */
[----:B------:R-:W-:Y:S05]  /*1b800*/  WARPSYNC.COLLECTIVE R15, `(.L_x_569) ;  /* 0x000000000f0c7348 */ /* 0x000fea0003c00000 */
[----:B------:R-:W-:Y:S02]  /*1b810*/  ELECT P6, UR62, PT ;  /* 0x00000000003e782f */ /* 0x000fe400038c0000 */
[----:B------:R-:W-:Y:S01]  /*1b820*/  MOV R14, UR62 ;  /* 0x0000003e000e7c02 */ /* 0x000fe20008000f00 */
[----:B------:R-:W-:Y:S10]  /*1b830*/  ENDCOLLECTIVE ;  /* 0x000000000000791b */ /* 0x000ff40003800000 */
.L_x_569:
[----:B------:R-:W-:Y:S05]  /*1b840*/  BSYNC B0 ;  /* 0x0000000000007941 */ /* 0x000fea0003800000 */
.L_x_568:
[----:B------:R-:W-:Y:S05]  /*1b850*/  BRA `(.L_x_570) ;  /* 0xfffffff800ec7947 */ /* 0x000fea000383ffff */
.L_x_561:
[----:B0-----:R0:W1:Y:S02]  /*1b860*/  SYNCS.PHASECHK.TRANS64.TRYWAIT P0, [R5+URZ], R2 ;  /* 0x00000002050075a7 */ /* 0x001064000800017f */
[----:B-1----:R-:W-:Y:S05]  /*1b870*/  @!P0 NANOSLEEP.SYNCS 0x989680 ;  /* 0x009896800000895d */ /* 0x002fea0003900000 */
[----:B------:R-:W1:Y:S02]  /*1b880*/  @!P0 SYNCS.PHASECHK.TRANS64 P0, [R5+URZ], R2 ;  /* 0x00000002050085a7 */ /* 0x000e64000800007f */
[----:B-1----:R-:W-:Y:S05]  /*1b890*/  @!P0 BRA `(.L_x_561) ;  /* 0xfffffffc00f08947 */ /* 0x002fea000383ffff */
[----:B------:R-:W-:Y:S05]  /*1b8a0*/  BRA `(.L_x_571) ;  /* 0xfffffffc00147947 */ /* 0x000fea000383ffff */
.L_x_562:
[----:B0-----:R0:W1:Y:S02]  /*1b8b0*/  SYNCS.PHASECHK.TRANS64.TRYWAIT P0, [R7+URZ], R0 ;  /* 0x00000000070075a7 */ /* 0x001064000800017f */
[----:B-1----:R-:W-:Y:S05]  /*1b8c0*/  @!P0 NANOSLEEP.SYNCS 0x989680 ;  /* 0x009896800000895d */ /* 0x002fea0003900000 */
[----:B------:R-:W1:Y:S02]  /*1b8d0*/  @!P0 SYNCS.PHASECHK.TRANS64 P0, [R7+URZ], R0 ;  /* 0x00000000070085a7 */ /* 0x000e64000800007f */
[----:B-1----:R-:W-:Y:S05]  /*1b8e0*/  @!P0 BRA `(.L_x_562) ;  /* 0xfffffffc00f08947 */ /* 0x002fea000383ffff */
[----:B------:R-:W-:Y:S05]  /*1b8f0*/  BRA `(.L_x_572) ;  /* 0xfffffffc00247947 */ /* 0x000fea000383ffff */
.L_x_573:
[----:B------:R-:W-:-:S00]  /*1b900*/  BRA `(.L_x_573) ;  /* 0xfffffffc00fc7947 */ /* 0x000fc0000383ffff */
[----:B------:R-:W-:-:S00]  /*1b910*/  NOP ;  /* 0x0000000000007918 */ /* 0x000fc00000000000 */
        /* <DEDUP_REMOVED lines=14> */
.L_x_574:


//--------------------- .nv.global.init           --------------------------
	.section	.nv.global.init,"aw",@progbits
.nv.global.init:
	.type		$str$22,@object
	.size		$str$22,($str$23 - $str$22)
$str$22:
        /*0000*/ 	.byte	0x6b, 0x5f, 0x74, 0x69, 0x6c, 0x65, 0x5f, 0x63, 0x6f, 0x75, 0x6e, 0x74, 0x20, 0x3e, 0x3d, 0x20
        /*0010*/ 	.byte	0x31, 0x00
	.type		$str$23,@object
	.size		$str$23,(__unnamed_1 - $str$23)
$str$23:
        /*0012*/ 	.byte	0x2f, 0x74, 0x6d, 0x70, 0x2f, 0x63, 0x75, 0x74, 0x6c, 0x61, 0x73, 0x73, 0x5f, 0x73, 0x77, 0x65
        /*0022*/ 	.byte	0x65, 0x70, 0x5f, 0x73, 0x72, 0x63, 0x2f, 0x69, 0x6e, 0x63, 0x6c, 0x75, 0x64, 0x65, 0x2f, 0x63
        /*0032*/ 	.byte	0x75, 0x74, 0x6c, 0x61, 0x73, 0x73, 0x2f, 0x67, 0x65, 0x6d, 0x6d, 0x2f, 0x63, 0x6f, 0x6c, 0x6c
        /*0042*/ 	.byte	0x65, 0x63, 0x74, 0x69, 0x76, 0x65, 0x2f, 0x73, 0x6d, 0x39, 0x30, 0x5f, 0x6d, 0x6d, 0x61, 0x5f
        /*0052*/ 	.byte	0x74, 0x6d, 0x61, 0x5f, 0x67, 0x6d, 0x6d, 0x61, 0x5f, 0x73, 0x73, 0x5f, 0x77, 0x61, 0x72, 0x70
        /*0062*/ 	.byte	0x73, 0x70, 0x65, 0x63, 0x69, 0x61, 0x6c, 0x69, 0x7a, 0x65, 0x64, 0x2e, 0x68, 0x70, 0x70, 0x00
	.type		__unnamed_1,@object
	.size		__unnamed_1,(.L_0 - __unnamed_1)
__unnamed_1:
        /* <DEDUP_REMOVED lines=181> */
        /*0bc2*/ 	.byte	0x65, 0x6e, 0x74, 0x69, 0x74, 0x79, 0x5d, 0x00
.L_0:


//--------------------- .nv.shared._ZN7cutlass13device_kernelINS_4gemm6kernel13GemmUniversalIN4cute5tupleIJiiiiEEENS1_10collective13CollectiveMmaINS1_34MainloopSm90TmaGmmaWarpSpecializedILi3ENS5_IJNS4_1CILi1EEESB_SB_EEENS1_35KernelTmaWarpSpecializedCooperativeEEENS5_IJNSA_ILi256EEESF_NSA_ILi64EEEEEENS_10bfloat16_tENS5_IJlSB_lEEESI_SJ_NS4_8TiledMMAINS4_8MMA_AtomIJNS4_4SM904GMMA28MMA_64x256x16_F32BF16BF16_SSILNSN_5MajorE0ELSP_0ELNSN_7ScaleInE1ELSQ_1EEEEEENS4_6LayoutINS5_IJNSA_ILi2EEESB_SB_EEENS5_IJSB_NSA_ILi0EEESW_EEEEENS5_IJNS4_10UnderscoreESZ_SZ_EEEEENS4_13SM90_TMA_LOADENS4_14ComposedLayoutINS4_7SwizzleILi3ELi4ELi3EEENS4_18smem_ptr_flag_bitsILi16EEENST_INS5_IJNSA_ILi8EEESG_EEENS5_IJSG_SB_EEEEEEEvNS4_8identityES12_S1C_vS1D_EENS_8epilogue10collective6detail29Sm90TmaWarpSpecializedAdapterINS1G_15DefaultEpilogueISI_SJ_SJ_NS1F_6thread17LinearCombinationISI_Li1EffLNS1K_9ScaleType4KindE0ELNS_15FloatRoundStyleE2ESI_EENS1_15EpilogueDefaultEEEEEvvEEEEvNT_6ParamsE --------------------------
	.section	.nv.shared._ZN7cutlass13device_kernelINS_4gemm6kernel13GemmUniversalIN4cute5tupleIJiiiiEEENS1_10collective13CollectiveMmaINS1_34MainloopSm90TmaGmmaWarpSpecializedILi3ENS5_IJNS4_1CILi1EEESB_SB_EEENS1_35KernelTmaWarpSpecializedCooperativeEEENS5_IJNSA_ILi256EEESF_NSA_ILi64EEEEEENS_10bfloat16_tENS5_IJlSB_lEEESI_SJ_NS4_8TiledMMAINS4_8MMA_AtomIJNS4_4SM904GMMA28MMA_64x256x16_F32BF16BF16_SSILNSN_5MajorE0ELSP_0ELNSN_7ScaleInE1ELSQ_1EEEEEENS4_6LayoutINS5_IJNSA_ILi2EEESB_SB_EEENS5_IJSB_NSA_ILi0EEESW_EEEEENS5_IJNS4_10UnderscoreESZ_SZ_EEEEENS4_13SM90_TMA_LOADENS4_14ComposedLayoutINS4_7SwizzleILi3ELi4ELi3EEENS4_18smem_ptr_flag_bitsILi16EEENST_INS5_IJNSA_ILi8EEESG_EEENS5_IJSG_SB_EEEEEEEvNS4_8identityES12_S1C_vS1D_EENS_8epilogue10collective6detail29Sm90TmaWarpSpecializedAdapterINS1G_15DefaultEpilogueISI_SJ_SJ_NS1F_6thread17LinearCombinationISI_Li1EffLNS1K_9ScaleType4KindE0ELNS_15FloatRoundStyleE2ESI_EENS1_15EpilogueDefaultEEEEEvvEEEEvNT_6ParamsE,"aw",@nobits
	.sectionflags	@""
	.align	16
	.zero		1024


//--------------------- .nv.shared.reserved.0     --------------------------
	.section	.nv.shared.reserved.0,"aw",@nobits
	.weak		__nv_reservedSMEM_offset_0_alias
	.size		__nv_reservedSMEM_offset_0_alias, 0, 0
	.other		__nv_reservedSMEM_offset_0_alias,@"STO_CUDA_RESERVED_SHARED STV_DEFAULT"
__nv_reservedSMEM_offset_0_alias:
	.zero		0


//--------------------- .nv.global                --------------------------
	.section	.nv.global,"aw",@nobits
.nv.global:
	.type		_ZN40_INTERNAL_73ab2be1_4_k_cu_a1dc5dc6_219354cute1_E,@object
	.size		_ZN40_INTERNAL_73ab2be1_4_k_cu_a1dc5dc6_219354cute1_E,(_ZN40_INTERNAL_73ab2be1_4_k_cu_a1dc5dc6_219354cuda3std3__45__cpo6cbeginE - _ZN40_INTERNAL_73ab2be1_4_k_cu_a1dc5dc6_219354cute1_E)
_ZN40_INTERNAL_73ab2be1_4_k_cu_a1dc5dc6_219354cute1_E:
	.zero		1
	.type		_ZN40_INTERNAL_73ab2be1_4_k_cu_a1dc5dc6_219354cuda3std3__45__cpo6cbeginE,@object
	.size		_ZN40_INTERNAL_73ab2be1_4_k_cu_a1dc5dc6_219354cuda3std3__45__cpo6cbeginE,(_ZN40_INTERNAL_73ab2be1_4_k_cu_a1dc5dc6_219354cuda3std3__48in_placeE - _ZN40_INTERNAL_73ab2be1_4_k_cu_a1dc5dc6_219354cuda3std3__45__cpo6cbeginE)
_ZN40_INTERNAL_73ab2be1_4_k_cu_a1dc5dc6_219354cuda3std3__45__cpo6cbeginE:
	.zero		1
	.type		_ZN40_INTERNAL_73ab2be1_4_k_cu_a1dc5dc6_219354cuda3std3__48in_placeE,@object
	.size		_ZN40_INTERNAL_73ab2be1_4_k_cu_a1dc5dc6_219354cuda3std3__48in_placeE,(_ZN40_INTERNAL_73ab2be1_4_k_cu_a1dc5dc6_219354cuda3std6ranges3__45__cpo9iter_moveE - _ZN40_INTERNAL_73ab2be1_4_k_cu_a1dc5dc6_219354cuda3std3__48in_placeE)
_ZN40_INTERNAL_73ab2be1_4_k_cu_a1dc5dc6_219354cuda3std3__48in_placeE:
	.zero		1
	.type		_ZN40_INTERNAL_73ab2be1_4_k_cu_a1dc5dc6_219354cuda3std6ranges3__45__cpo9iter_moveE,@object
	.size		_ZN40_INTERNAL_73ab2be1_4_k_cu_a1dc5dc6_219354cuda3std6ranges3__45__cpo9iter_moveE,(_ZN40_INTERNAL_73ab2be1_4_k_cu_a1dc5dc6_219354cuda3std3__45__cpo5beginE - _ZN40_INTERNAL_73ab2be1_4_k_cu_a1dc5dc6_219354cuda3std6ranges3__45__cpo9iter_moveE)
_ZN40_INTERNAL_73ab2be1_4_k_cu_a1dc5dc6_219354cuda3std6ranges3__45__cpo9iter_moveE:
	.zero		1
	.type		_ZN40_INTERNAL_73ab2be1_4_k_cu_a1dc5dc6_219354cuda3std3__45__cpo5beginE,@object
	.size		_ZN40_INTERNAL_73ab2be1_4_k_cu_a1dc5dc6_219354cuda3std3__45__cpo5beginE,(_ZN40_INTERNAL_73ab2be1_4_k_cu_a1dc5dc6_219354cuda3std3__442_GLOBAL__N__73ab2be1_4_k_cu_a1dc5dc6_219356ignoreE - _ZN40_INTERNAL_73ab2be1_4_k_cu_a1dc5dc6_219354cuda3std3__45__cpo5beginE)
_ZN40_INTERNAL_73ab2be1_4_k_cu_a1dc5dc6_219354cuda3std3__45__cpo5beginE:
	.zero		1
	.type		_ZN40_INTERNAL_73ab2be1_4_k_cu_a1dc5dc6_219354cuda3std3__442_GLOBAL__N__73ab2be1_4_k_cu_a1dc5dc6_219356ignoreE,@object
	.size		_ZN40_INTERNAL_73ab2be1_4_k_cu_a1dc5dc6_219354cuda3std3__442_GLOBAL__N__73ab2be1_4_k_cu_a1dc5dc6_219356ignoreE,(_ZN40_INTERNAL_73ab2be1_4_k_cu_a1dc5dc6_219354cute7productE - _ZN40_INTERNAL_73ab2be1_4_k_cu_a1dc5dc6_219354cuda3std3__442_GLOBAL__N__73ab2be1_4_k_cu_a1dc5dc6_219356ignoreE)
_ZN40_INTERNAL_73ab2be1_4_k_cu_a1dc5dc6_219354cuda3std3__442_GLOBAL__N__73ab2be1_4_k_cu_a1dc5dc6_219356ignoreE:
	.zero		1
	.type		_ZN40_INTERNAL_73ab2be1_4_k_cu_a1dc5dc6_219354cute7productE,@object
	.size		_ZN40_INTERNAL_73ab2be1_4_k_cu_a1dc5dc6_219354cute7productE,(_ZN40_INTERNAL_73ab2be1_4_k_cu_a1dc5dc6_219354cuda3std3__45__cpo3endE - _ZN40_INTERNAL_73ab2be1_4_k_cu_a1dc5dc6_219354cute7productE)
_ZN40_INTERNAL_73ab2be1_4_k_cu_a1dc5dc6_219354cute7productE:
	.zero		1
	.type		_ZN40_INTERNAL_73ab2be1_4_k_cu_a1dc5dc6_219354cuda3std3__45__cpo3endE,@object
	.size		_ZN40_INTERNAL_73ab2be1_4_k_cu_a1dc5dc6_219354cuda3std3__45__cpo3endE,(_ZN40_INTERNAL_73ab2be1_4_k_cu_a1dc5dc6_219354cuda3std3__419piecewise_constructE - _ZN40_INTERNAL_73ab2be1_4_k_cu_a1dc5dc6_219354cuda3std3__45__cpo3endE)
_ZN40_INTERNAL_73ab2be1_4_k_cu_a1dc5dc6_219354cuda3std3__45__cpo3endE:
	.zero		1
	.type		_ZN40_INTERNAL_73ab2be1_4_k_cu_a1dc5dc6_219354cuda3std3__419piecewise_constructE,@object
	.size		_ZN40_INTERNAL_73ab2be1_4_k_cu_a1dc5dc6_219354cuda3std3__419piecewise_constructE,(_ZN40_INTERNAL_73ab2be1_4_k_cu_a1dc5dc6_219354cuda3std3__45__cpo4cendE - _ZN40_INTERNAL_73ab2be1_4_k_cu_a1dc5dc6_219354cuda3std3__419piecewise_constructE)
_ZN40_INTERNAL_73ab2be1_4_k_cu_a1dc5dc6_219354cuda3std3__419piecewise_constructE:
	.zero		1
	.type		_ZN40_INTERNAL_73ab2be1_4_k_cu_a1dc5dc6_219354cuda3std3__45__cpo4cendE,@object
	.size		_ZN40_INTERNAL_73ab2be1_4_k_cu_a1dc5dc6_219354cuda3std3__45__cpo4cendE,(_ZN40_INTERNAL_73ab2be1_4_k_cu_a1dc5dc6_219354cuda3std6ranges3__45__cpo4swapE - _ZN40_INTERNAL_73ab2be1_4_k_cu_a1dc5dc6_219354cuda3std3__45__cpo4cendE)
_ZN40_INTERNAL_73ab2be1_4_k_cu_a1dc5dc6_219354cuda3std3__45__cpo4cendE:
	.zero		1
	.type		_ZN40_INTERNAL_73ab2be1_4_k_cu_a1dc5dc6_219354cuda3std6ranges3__45__cpo4swapE,@object
	.size		_ZN40_INTERNAL_73ab2be1_4_k_cu_a1dc5dc6_219354cuda3std6ranges3__45__cpo4swapE,(.L_8 - _ZN40_INTERNAL_73ab2be1_4_k_cu_a1dc5dc6_219354cuda3std6ranges3__45__cpo4swapE)
_ZN40_INTERNAL_73ab2be1_4_k_cu_a1dc5dc6_219354cuda3std6ranges3__45__cpo4swapE:
	.zero		1
.L_8:


//--------------------- .nv.constant0._ZN7cutlass13device_kernelINS_4gemm6kernel13GemmUniversalIN4cute5tupleIJiiiiEEENS1_10collective13CollectiveMmaINS1_34MainloopSm90TmaGmmaWarpSpecializedILi3ENS5_IJNS4_1CILi1EEESB_SB_EEENS1_35KernelTmaWarpSpecializedCooperativeEEENS5_IJNSA_ILi256EEESF_NSA_ILi64EEEEEENS_10bfloat16_tENS5_IJlSB_lEEESI_SJ_NS4_8TiledMMAINS4_8MMA_AtomIJNS4_4SM904GMMA28MMA_64x256x16_F32BF16BF16_SSILNSN_5MajorE0ELSP_0ELNSN_7ScaleInE1ELSQ_1EEEEEENS4_6LayoutINS5_IJNSA_ILi2EEESB_SB_EEENS5_IJSB_NSA_ILi0EEESW_EEEEENS5_IJNS4_10UnderscoreESZ_SZ_EEEEENS4_13SM90_TMA_LOADENS4_14ComposedLayoutINS4_7SwizzleILi3ELi4ELi3EEENS4_18smem_ptr_flag_bitsILi16EEENST_INS5_IJNSA_ILi8EEESG_EEENS5_IJSG_SB_EEEEEEEvNS4_8identityES12_S1C_vS1D_EENS_8epilogue10collective6detail29Sm90TmaWarpSpecializedAdapterINS1G_15DefaultEpilogueISI_SJ_SJ_NS1F_6thread17LinearCombinationISI_Li1EffLNS1K_9ScaleType4KindE0ELNS_15FloatRoundStyleE2ESI_EENS1_15EpilogueDefaultEEEEEvvEEEEvNT_6ParamsE --------------------------
	.section	.nv.constant0._ZN7cutlass13device_kernelINS_4gemm6kernel13GemmUniversalIN4cute5tupleIJiiiiEEENS1_10collective13CollectiveMmaINS1_34MainloopSm90TmaGmmaWarpSpecializedILi3ENS5_IJNS4_1CILi1EEESB_SB_EEENS1_35KernelTmaWarpSpecializedCooperativeEEENS5_IJNSA_ILi256EEESF_NSA_ILi64EEEEEENS_10bfloat16_tENS5_IJlSB_lEEESI_SJ_NS4_8TiledMMAINS4_8MMA_AtomIJNS4_4SM904GMMA28MMA_64x256x16_F32BF16BF16_SSILNSN_5MajorE0ELSP_0ELNSN_7ScaleInE1ELSQ_1EEEEEENS4_6LayoutINS5_IJNSA_ILi2EEESB_SB_EEENS5_IJSB_NSA_ILi0EEESW_EEEEENS5_IJNS4_10UnderscoreESZ_SZ_EEEEENS4_13SM90_TMA_LOADENS4_14ComposedLayoutINS4_7SwizzleILi3ELi4ELi3EEENS4_18smem_ptr_flag_bitsILi16EEENST_INS5_IJNSA_ILi8EEESG_EEENS5_IJSG_SB_EEEEEEEvNS4_8identityES12_S1C_vS1D_EENS_8epilogue10collective6detail29Sm90TmaWarpSpecializedAdapterINS1G_15DefaultEpilogueISI_SJ_SJ_NS1F_6thread17LinearCombinationISI_Li1EffLNS1K_9ScaleType4KindE0ELNS_15FloatRoundStyleE2ESI_EENS1_15EpilogueDefaultEEEEEvvEEEEvNT_6ParamsE,"a",@progbits
	.sectionflags	@""
	.align	4
.nv.constant0._ZN7cutlass13device_kernelINS_4gemm6kernel13GemmUniversalIN4cute5tupleIJiiiiEEENS1_10collective13CollectiveMmaINS1_34MainloopSm90TmaGmmaWarpSpecializedILi3ENS5_IJNS4_1CILi1EEESB_SB_EEENS1_35KernelTmaWarpSpecializedCooperativeEEENS5_IJNSA_ILi256EEESF_NSA_ILi64EEEEEENS_10bfloat16_tENS5_IJlSB_lEEESI_SJ_NS4_8TiledMMAINS4_8MMA_AtomIJNS4_4SM904GMMA28MMA_64x256x16_F32BF16BF16_SSILNSN_5MajorE0ELSP_0ELNSN_7ScaleInE1ELSQ_1EEEEEENS4_6LayoutINS5_IJNSA_ILi2EEESB_SB_EEENS5_IJSB_NSA_ILi0EEESW_EEEEENS5_IJNS4_10UnderscoreESZ_SZ_EEEEENS4_13SM90_TMA_LOADENS4_14ComposedLayoutINS4_7SwizzleILi3ELi4ELi3EEENS4_18smem_ptr_flag_bitsILi16EEENST_INS5_IJNSA_ILi8EEESG_EEENS5_IJSG_SB_EEEEEEEvNS4_8identityES12_S1C_vS1D_EENS_8epilogue10collective6detail29Sm90TmaWarpSpecializedAdapterINS1G_15DefaultEpilogueISI_SJ_SJ_NS1F_6thread17LinearCombinationISI_Li1EffLNS1K_9ScaleType4KindE0ELNS_15FloatRoundStyleE2ESI_EENS1_15EpilogueDefaultEEEEEvvEEEEvNT_6ParamsE:
	.zero		1664


//--------------------- SYMBOLS --------------------------

	.type		.nv.reservedSmem.offset0,@object
	.size		.nv.reservedSmem.offset0,0x4
	.type		__assertfail,@function
